	.target	sm_100a

	.elftype	@"ET_EXEC"


//--------------------- .note.nv.tkinfo           --------------------------
	.section	.note.nv.tkinfo,"",@"SHT_NOTE"
	.sectionflags	@"SHF_NOTE_NV_TKINFO"
	.tkinfo
        /*0018*/ 	.word	0x00000002
        /*0030*/ 	.string	""
        /*0030*/ 	.string	"ptxas"
        /*0030*/ 	.string	"Cuda compilation tools, release 13.0, V13.0.88"
        /*0030*/ 	.string	"Build cuda_13.0.r13.0/compiler.36424714_0"
        /*0030*/ 	.string	"-arch sm_100a -m 64 "



//--------------------- .note.nv.cuinfo           --------------------------
	.section	.note.nv.cuinfo,"",@"SHT_NOTE"
	.sectionflags	@"SHF_NOTE_NV_CUINFO"
        /*0018*/ 	.short	0x0002
        /*001a*/ 	.short	0x0064
        /*001c*/ 	.short	0x0082
	.zero		2


//--------------------- .nv.info                  --------------------------
	.section	.nv.info,"",@"SHT_CUDA_INFO"
	.align	4


	//----- nvinfo : EIATTR_REGCOUNT
	.align		4
        /*0000*/ 	.byte	0x04, 0x2f
        /*0002*/ 	.short	(.L_19 - .L_18)
	.align		4
.L_18:
        /*0004*/ 	.word	index@(_ZN7cutlass13device_kernelINS_4gemm6kernel13GemmUniversalIN4cute5tupleIJiiiiEEENS1_10collective13CollectiveMmaINS1_46MainloopSm100TmaUmmaWarpSpecializedBlockScaledILi15ELi2ELi2ENS5_IJNS4_1CILi1EEENSA_ILi2EEESB_EEEEENS5_IJNSA_ILi128EEENSA_ILi64EEESF_EEENS5_IJNS_12float_e2m1_tENS_13float_ue8m0_tEEEENS5_IJNS5_IJlSB_lEEENS4_6LayoutINS5_IJNS5_IJNS5_IJNSA_ILi32EEENSA_ILi4EEEEEEiEEESQ_NS5_IJSB_iEEEEEENS5_IJNS5_IJNS5_IJNSA_ILi16EEESO_EEEiEEENS5_IJNS5_IJNSA_ILi0EEESB_EEENSA_ILi512EEEEEENS5_IJSW_iEEEEEEEEEEESK_S13_NS4_8TiledMMAINS4_8MMA_AtomIJNS4_17SM100_MMA_MXF4_SSISI_SI_fSJ_Li128ELi64ELi32ELNS4_4UMMA5MajorE0ELS18_0ELNS17_7ScaleInE0ELS19_0EEEEEENSM_INS5_IJSB_SB_SB_EEENS5_IJSW_SW_SW_EEEEENS5_IJNS4_10UnderscoreES1F_S1F_EEEEENS5_IJNS4_23SM90_TMA_LOAD_MULTICASTES1I_EEENS5_IJNS4_14ComposedLayoutINS4_7SwizzleILi2ELi4ELi3EEENS4_18smem_ptr_flag_bitsILi4EEENSM_INS5_IJNSA_ILi8EEESF_EEENS5_IJSF_SB_EEEEEEENSM_INS5_IJNS5_IJNS5_IJSP_SB_EEENS5_IJSN_SC_EEEEEESB_NS5_IJSC_SB_EEEEEENS5_IJNS5_IJNS5_IJSU_SY_EEESX_EEESW_NS5_IJSC_SY_EEEEEEEEEEEvNS4_8identityENS5_IJNS4_13SM90_TMA_LOADES26_EEES24_vS25_EENS_8epilogue10collective18CollectiveEpilogueINS29_23Sm100TmaWarpSpecializedILi3ELi2ELi32ELb1ELb0EEEJSH_NS5_IJNSM_ISF_SB_EENSM_ISN_SB_EEEEENS_10bfloat16_tESL_S2H_SL_NS29_6fusion15FusionCallbacksIS2D_NS2I_17LinearCombinationIS2H_fS2H_fLNS_15FloatRoundStyleE2EEESH_S2G_JEEENS4_5SM1004TMEM4LOAD26SM100_TMEM_LOAD_32dp32b32xES26_NS1K_IS1M_NS1N_ILi16EEENSM_INS5_IJS1P_SN_EEENS5_IJSN_SB_EEEEEEENS4_39AutoVectorizingCopyWithAssumedAlignmentILi128EEENS4_14SM90_TMA_STOREES2W_S2Y_S2Y_EEEvvEEEEvNT_6ParamsE)
        /*0008*/ 	.word	0x0000006f


	//----- nvinfo : EIATTR_FRAME_SIZE
	.align		4
.L_19:
        /*000c*/ 	.byte	0x04, 0x11
        /*000e*/ 	.short	(.L_21 - .L_20)
	.align		4
.L_20:
        /*0010*/ 	.word	index@($__internal_2_$__cuda_sm10x_tcgen05_guardrail_trap_unallocated_columns_being_dealloced)
        /*0014*/ 	.word	0x00000000


	//----- nvinfo : EIATTR_FRAME_SIZE
	.align		4
.L_21:
        /*0018*/ 	.byte	0x04, 0x11
        /*001a*/ 	.short	(.L_23 - .L_22)
	.align		4
.L_22:
        /*001c*/ 	.word	index@($__internal_1_$__cuda_sm10x_tcgen05_guardrail_trap_phase_invalid_during_alloc)
        /*0020*/ 	.word	0x00000000


	//----- nvinfo : EIATTR_FRAME_SIZE
	.align		4
.L_23:
        /*0024*/ 	.byte	0x04, 0x11
        /*0026*/ 	.short	(.L_25 - .L_24)
	.align		4
.L_24:
        /*0028*/ 	.word	index@($__internal_0_$__cuda_sm10x_tcgen05_guardrail_trap_col_being_dealloced_not_returned_by_alloc)
        /*002c*/ 	.word	0x00000000


	//----- nvinfo : EIATTR_FRAME_SIZE
	.align		4
.L_25:
        /*0030*/ 	.byte	0x04, 0x11
        /*0032*/ 	.short	(.L_27 - .L_26)
	.align		4
.L_26:
        /*0034*/ 	.word	index@(_ZN7cutlass13device_kernelINS_4gemm6kernel13GemmUniversalIN4cute5tupleIJiiiiEEENS1_10collective13CollectiveMmaINS1_46MainloopSm100TmaUmmaWarpSpecializedBlockScaledILi15ELi2ELi2ENS5_IJNS4_1CILi1EEENSA_ILi2EEESB_EEEEENS5_IJNSA_ILi128EEENSA_ILi64EEESF_EEENS5_IJNS_12float_e2m1_tENS_13float_ue8m0_tEEEENS5_IJNS5_IJlSB_lEEENS4_6LayoutINS5_IJNS5_IJNS5_IJNSA_ILi32EEENSA_ILi4EEEEEEiEEESQ_NS5_IJSB_iEEEEEENS5_IJNS5_IJNS5_IJNSA_ILi16EEESO_EEEiEEENS5_IJNS5_IJNSA_ILi0EEESB_EEENSA_ILi512EEEEEENS5_IJSW_iEEEEEEEEEEESK_S13_NS4_8TiledMMAINS4_8MMA_AtomIJNS4_17SM100_MMA_MXF4_SSISI_SI_fSJ_Li128ELi64ELi32ELNS4_4UMMA5MajorE0ELS18_0ELNS17_7ScaleInE0ELS19_0EEEEEENSM_INS5_IJSB_SB_SB_EEENS5_IJSW_SW_SW_EEEEENS5_IJNS4_10UnderscoreES1F_S1F_EEEEENS5_IJNS4_23SM90_TMA_LOAD_MULTICASTES1I_EEENS5_IJNS4_14ComposedLayoutINS4_7SwizzleILi2ELi4ELi3EEENS4_18smem_ptr_flag_bitsILi4EEENSM_INS5_IJNSA_ILi8EEESF_EEENS5_IJSF_SB_EEEEEEENSM_INS5_IJNS5_IJNS5_IJSP_SB_EEENS5_IJSN_SC_EEEEEESB_NS5_IJSC_SB_EEEEEENS5_IJNS5_IJNS5_IJSU_SY_EEESX_EEESW_NS5_IJSC_SY_EEEEEEEEEEEvNS4_8identityENS5_IJNS4_13SM90_TMA_LOADES26_EEES24_vS25_EENS_8epilogue10collective18CollectiveEpilogueINS29_23Sm100TmaWarpSpecializedILi3ELi2ELi32ELb1ELb0EEEJSH_NS5_IJNSM_ISF_SB_EENSM_ISN_SB_EEEEENS_10bfloat16_tESL_S2H_SL_NS29_6fusion15FusionCallbacksIS2D_NS2I_17LinearCombinationIS2H_fS2H_fLNS_15FloatRoundStyleE2EEESH_S2G_JEEENS4_5SM1004TMEM4LOAD26SM100_TMEM_LOAD_32dp32b32xES26_NS1K_IS1M_NS1N_ILi16EEENSM_INS5_IJS1P_SN_EEENS5_IJSN_SB_EEEEEEENS4_39AutoVectorizingCopyWithAssumedAlignmentILi128EEENS4_14SM90_TMA_STOREES2W_S2Y_S2Y_EEEvvEEEEvNT_6ParamsE)
        /*0038*/ 	.word	0x00000000


	//----- nvinfo : EIATTR_MIN_STACK_SIZE
	.align		4
.L_27:
        /*003c*/ 	.byte	0x04, 0x12
        /*003e*/ 	.short	(.L_29 - .L_28)
	.align		4
.L_28:
        /*0040*/ 	.word	index@(_ZN7cutlass13device_kernelINS_4gemm6kernel13GemmUniversalIN4cute5tupleIJiiiiEEENS1_10collective13CollectiveMmaINS1_46MainloopSm100TmaUmmaWarpSpecializedBlockScaledILi15ELi2ELi2ENS5_IJNS4_1CILi1EEENSA_ILi2EEESB_EEEEENS5_IJNSA_ILi128EEENSA_ILi64EEESF_EEENS5_IJNS_12float_e2m1_tENS_13float_ue8m0_tEEEENS5_IJNS5_IJlSB_lEEENS4_6LayoutINS5_IJNS5_IJNS5_IJNSA_ILi32EEENSA_ILi4EEEEEEiEEESQ_NS5_IJSB_iEEEEEENS5_IJNS5_IJNS5_IJNSA_ILi16EEESO_EEEiEEENS5_IJNS5_IJNSA_ILi0EEESB_EEENSA_ILi512EEEEEENS5_IJSW_iEEEEEEEEEEESK_S13_NS4_8TiledMMAINS4_8MMA_AtomIJNS4_17SM100_MMA_MXF4_SSISI_SI_fSJ_Li128ELi64ELi32ELNS4_4UMMA5MajorE0ELS18_0ELNS17_7ScaleInE0ELS19_0EEEEEENSM_INS5_IJSB_SB_SB_EEENS5_IJSW_SW_SW_EEEEENS5_IJNS4_10UnderscoreES1F_S1F_EEEEENS5_IJNS4_23SM90_TMA_LOAD_MULTICASTES1I_EEENS5_IJNS4_14ComposedLayoutINS4_7SwizzleILi2ELi4ELi3EEENS4_18smem_ptr_flag_bitsILi4EEENSM_INS5_IJNSA_ILi8EEESF_EEENS5_IJSF_SB_EEEEEEENSM_INS5_IJNS5_IJNS5_IJSP_SB_EEENS5_IJSN_SC_EEEEEESB_NS5_IJSC_SB_EEEEEENS5_IJNS5_IJNS5_IJSU_SY_EEESX_EEESW_NS5_IJSC_SY_EEEEEEEEEEEvNS4_8identityENS5_IJNS4_13SM90_TMA_LOADES26_EEES24_vS25_EENS_8epilogue10collective18CollectiveEpilogueINS29_23Sm100TmaWarpSpecializedILi3ELi2ELi32ELb1ELb0EEEJSH_NS5_IJNSM_ISF_SB_EENSM_ISN_SB_EEEEENS_10bfloat16_tESL_S2H_SL_NS29_6fusion15FusionCallbacksIS2D_NS2I_17LinearCombinationIS2H_fS2H_fLNS_15FloatRoundStyleE2EEESH_S2G_JEEENS4_5SM1004TMEM4LOAD26SM100_TMEM_LOAD_32dp32b32xES26_NS1K_IS1M_NS1N_ILi16EEENSM_INS5_IJS1P_SN_EEENS5_IJSN_SB_EEEEEEENS4_39AutoVectorizingCopyWithAssumedAlignmentILi128EEENS4_14SM90_TMA_STOREES2W_S2Y_S2Y_EEEvvEEEEvNT_6ParamsE)
        /*0044*/ 	.word	0x00000000
.L_29:


//--------------------- .nv.compat                --------------------------
	.section	.nv.compat,"",@"SHT_CUDA_COMPAT_INFO"
	.align	4
        /*0000*/ 	.byte	0x02, 0x09, 0x01, 0x00, 0x02, 0x02, 0x02, 0x00, 0x02, 0x05, 0x05, 0x00, 0x03, 0x07, 0x01, 0x01
        /*0010*/ 	.byte	0x02, 0x03, 0x01, 0x00, 0x02, 0x06, 0x01, 0x00, 0x04, 0x0b, 0x08, 0x00, 0x09, 0x00, 0x00, 0x00
        /*0020*/ 	.byte	0x00, 0x00, 0x00, 0x00


//--------------------- .nv.info._ZN7cutlass13device_kernelINS_4gemm6kernel13GemmUniversalIN4cute5tupleIJiiiiEEENS1_10collective13CollectiveMmaINS1_46MainloopSm100TmaUmmaWarpSpecializedBlockScaledILi15ELi2ELi2ENS5_IJNS4_1CILi1EEENSA_ILi2EEESB_EEEEENS5_IJNSA_ILi128EEENSA_ILi64EEESF_EEENS5_IJNS_12float_e2m1_tENS_13float_ue8m0_tEEEENS5_IJNS5_IJlSB_lEEENS4_6LayoutINS5_IJNS5_IJNS5_IJNSA_ILi32EEENSA_ILi4EEEEEEiEEESQ_NS5_IJSB_iEEEEEENS5_IJNS5_IJNS5_IJNSA_ILi16EEESO_EEEiEEENS5_IJNS5_IJNSA_ILi0EEESB_EEENSA_ILi512EEEEEENS5_IJSW_iEEEEEEEEEEESK_S13_NS4_8TiledMMAINS4_8MMA_AtomIJNS4_17SM100_MMA_MXF4_SSISI_SI_fSJ_Li128ELi64ELi32ELNS4_4UMMA5MajorE0ELS18_0ELNS17_7ScaleInE0ELS19_0EEEEEENSM_INS5_IJSB_SB_SB_EEENS5_IJSW_SW_SW_EEEEENS5_IJNS4_10UnderscoreES1F_S1F_EEEEENS5_IJNS4_23SM90_TMA_LOAD_MULTICASTES1I_EEENS5_IJNS4_14ComposedLayoutINS4_7SwizzleILi2ELi4ELi3EEENS4_18smem_ptr_flag_bitsILi4EEENSM_INS5_IJNSA_ILi8EEESF_EEENS5_IJSF_SB_EEEEEEENSM_INS5_IJNS5_IJNS5_IJSP_SB_EEENS5_IJSN_SC_EEEEEESB_NS5_IJSC_SB_EEEEEENS5_IJNS5_IJNS5_IJSU_SY_EEESX_EEESW_NS5_IJSC_SY_EEEEEEEEEEEvNS4_8identityENS5_IJNS4_13SM90_TMA_LOADES26_EEES24_vS25_EENS_8epilogue10collective18CollectiveEpilogueINS29_23Sm100TmaWarpSpecializedILi3ELi2ELi32ELb1ELb0EEEJSH_NS5_IJNSM_ISF_SB_EENSM_ISN_SB_EEEEENS_10bfloat16_tESL_S2H_SL_NS29_6fusion15FusionCallbacksIS2D_NS2I_17LinearCombinationIS2H_fS2H_fLNS_15FloatRoundStyleE2EEESH_S2G_JEEENS4_5SM1004TMEM4LOAD26SM100_TMEM_LOAD_32dp32b32xES26_NS1K_IS1M_NS1N_ILi16EEENSM_INS5_IJS1P_SN_EEENS5_IJSN_SB_EEEEEEENS4_39AutoVectorizingCopyWithAssumedAlignmentILi128EEENS4_14SM90_TMA_STOREES2W_S2Y_S2Y_EEEvvEEEEvNT_6ParamsE --------------------------
	.section	.nv.info._ZN7cutlass13device_kernelINS_4gemm6kernel13GemmUniversalIN4cute5tupleIJiiiiEEENS1_10collective13CollectiveMmaINS1_46MainloopSm100TmaUmmaWarpSpecializedBlockScaledILi15ELi2ELi2ENS5_IJNS4_1CILi1EEENSA_ILi2EEESB_EEEEENS5_IJNSA_ILi128EEENSA_ILi64EEESF_EEENS5_IJNS_12float_e2m1_tENS_13float_ue8m0_tEEEENS5_IJNS5_IJlSB_lEEENS4_6LayoutINS5_IJNS5_IJNS5_IJNSA_ILi32EEENSA_ILi4EEEEEEiEEESQ_NS5_IJSB_iEEEEEENS5_IJNS5_IJNS5_IJNSA_ILi16EEESO_EEEiEEENS5_IJNS5_IJNSA_ILi0EEESB_EEENSA_ILi512EEEEEENS5_IJSW_iEEEEEEEEEEESK_S13_NS4_8TiledMMAINS4_8MMA_AtomIJNS4_17SM100_MMA_MXF4_SSISI_SI_fSJ_Li128ELi64ELi32ELNS4_4UMMA5MajorE0ELS18_0ELNS17_7ScaleInE0ELS19_0EEEEEENSM_INS5_IJSB_SB_SB_EEENS5_IJSW_SW_SW_EEEEENS5_IJNS4_10UnderscoreES1F_S1F_EEEEENS5_IJNS4_23SM90_TMA_LOAD_MULTICASTES1I_EEENS5_IJNS4_14ComposedLayoutINS4_7SwizzleILi2ELi4ELi3EEENS4_18smem_ptr_flag_bitsILi4EEENSM_INS5_IJNSA_ILi8EEESF_EEENS5_IJSF_SB_EEEEEEENSM_INS5_IJNS5_IJNS5_IJSP_SB_EEENS5_IJSN_SC_EEEEEESB_NS5_IJSC_SB_EEEEEENS5_IJNS5_IJNS5_IJSU_SY_EEESX_EEESW_NS5_IJSC_SY_EEEEEEEEEEEvNS4_8identityENS5_IJNS4_13SM90_TMA_LOADES26_EEES24_vS25_EENS_8epilogue10collective18CollectiveEpilogueINS29_23Sm100TmaWarpSpecializedILi3ELi2ELi32ELb1ELb0EEEJSH_NS5_IJNSM_ISF_SB_EENSM_ISN_SB_EEEEENS_10bfloat16_tESL_S2H_SL_NS29_6fusion15FusionCallbacksIS2D_NS2I_17LinearCombinationIS2H_fS2H_fLNS_15FloatRoundStyleE2EEESH_S2G_JEEENS4_5SM1004TMEM4LOAD26SM100_TMEM_LOAD_32dp32b32xES26_NS1K_IS1M_NS1N_ILi16EEENSM_INS5_IJS1P_SN_EEENS5_IJSN_SB_EEEEEEENS4_39AutoVectorizingCopyWithAssumedAlignmentILi128EEENS4_14SM90_TMA_STOREES2W_S2Y_S2Y_EEEvvEEEEvNT_6ParamsE,"",@"SHT_CUDA_INFO"
	.sectionflags	@""
	.align	4


	//----- nvinfo : EIATTR_CUDA_API_VERSION
	.align		4
        /*0000*/ 	.byte	0x04, 0x37
        /*0002*/ 	.short	(.L_31 - .L_30)
.L_30:
        /*0004*/ 	.word	0x00000082


	//----- nvinfo : EIATTR_KPARAM_INFO
	.align		4
.L_31:
        /*0008*/ 	.byte	0x04, 0x17
        /*000a*/ 	.short	(.L_33 - .L_32)
.L_32:
        /*000c*/ 	.word	0x00000000
        /*0010*/ 	.short	0x0000
        /*0012*/ 	.short	0x0000
        /*0014*/ 	.byte	0x00, 0xf0, 0x01, 0x30


	//----- nvinfo : EIATTR_AT_ENTRY_FRAGMENTS
	.align		4
.L_33:
        /*0018*/ 	.byte	0x04, 0x4f
        /*001a*/ 	.short	(.L_35 - .L_34)


	//   ....[0]....
.L_34:
        /*001c*/ 	.word	0x00000006


	//----- nvinfo : EIATTR_RESERVED_SMEM_USED
	.align		4
.L_35:
        /*0020*/ 	.byte	0x01, 0x41
	.zero		2


	//----- nvinfo : EIATTR_SPARSE_MMA_MASK
	.align		4
        /*0024*/ 	.byte	0x03, 0x50
        /*0026*/ 	.short	0x0000


	//----- nvinfo : EIATTR_TCGEN05_1CTA_USED
	.align		4
        /*0028*/ 	.byte	0x01, 0x51
	.zero		2


	//----- nvinfo : EIATTR_MAXREG_COUNT
	.align		4
        /*002c*/ 	.byte	0x03, 0x1b
        /*002e*/ 	.short	0x00ff


	//----- nvinfo : EIATTR_NUM_BARRIERS
	.align		4
        /*0030*/ 	.byte	0x02, 0x4c
        /*0032*/ 	.byte	0x07
	.zero		1


	//----- nvinfo : EIATTR_EXTERNS
	.align		4
        /*0034*/ 	.byte	0x04, 0x0f
        /*0036*/ 	.short	(.L_37 - .L_36)


	//   ....[0]....
	.align		4
.L_36:
        /*0038*/ 	.word	index@(__assertfail)


	//----- nvinfo : EIATTR_MERCURY_ISA_VERSION
	.align		4
.L_37:
        /*003c*/ 	.byte	0x03, 0x5f
        /*003e*/ 	.short	0x0101


	//----- nvinfo : EIATTR_INT_WARP_WIDE_INSTR_OFFSETS
	.align		4
        /*0040*/ 	.byte	0x04, 0x31
        /*0042*/ 	.short	(.L_39 - .L_38)


	//   ....[0]....
.L_38:
        /*0044*/ 	.word	0x00002520


	//   ....[1]....
        /*0048*/ 	.word	0x00004a80


	//   ....[2]....
        /*004c*/ 	.word	0x00004ab0


	//   ....[3]....
        /*0050*/ 	.word	0x00004b00


	//   ....[4]....
        /*0054*/ 	.word	0x000053a0


	//   ....[5]....
        /*0058*/ 	.word	0x00005410


	//   ....[6]....
        /*005c*/ 	.word	0x00005680


	//   ....[7]....
        /*0060*/ 	.word	0x000057f0


	//----- nvinfo : EIATTR_COOP_GROUP_MASK_REGIDS
	.align		4
.L_39:
        /*0064*/ 	.byte	0x04, 0x29
        /*0066*/ 	.short	(.L_41 - .L_40)


	//   ....[0]....
.L_40:
        /*0068*/ 	.word	0xffffffff


	//   ....[1]....
        /*006c*/ 	.word	0xffffffff


	//   ....[2]....
        /*0070*/ 	.word	0xffffffff


	//   ....[3]....
        /*0074*/ 	.word	0xffffffff


	//   ....[4]....
        /*0078*/ 	.word	0xffffffff


	//   ....[5]....
        /*007c*/ 	.word	0xffffffff


	//   ....[6]....
        /*0080*/ 	.word	0xffffffff


	//   ....[7]....
        /*0084*/ 	.word	0xffffffff


	//   ....[8]....
        /*0088*/ 	.word	0xffffffff


	//   ....[9]....
        /*008c*/ 	.word	0xffffffff


	//   ....[10]....
        /*0090*/ 	.word	0xffffffff


	//   ....[11]....
        /*0094*/ 	.word	0xffffffff


	//   ....[12]....
        /*0098*/ 	.word	0xffffffff


	//   ....[13]....
        /*009c*/ 	.word	0xffffffff


	//----- nvinfo : EIATTR_COOP_GROUP_INSTR_OFFSETS
	.align		4
.L_41:
        /*00a0*/ 	.byte	0x04, 0x28
        /*00a2*/ 	.short	(.L_43 - .L_42)


	//   ....[0]....
.L_42:
        /*00a4*/ 	.word	0x00000090


	//   ....[1]....
        /*00a8*/ 	.word	0x00000530


	//   ....[2]....
        /*00ac*/ 	.word	0x00000870


	//   ....[3]....
        /*00b0*/ 	.word	0x000009f0


	//   ....[4]....
        /*00b4*/ 	.word	0x00000af0


	//   ....[5]....
        /*00b8*/ 	.word	0x00000c60


	//   ....[6]....
        /*00bc*/ 	.word	0x00000dc0


	//   ....[7]....
        /*00c0*/ 	.word	0x00000f70


	//   ....[8]....
        /*00c4*/ 	.word	0x00002400


	//   ....[9]....
        /*00c8*/ 	.word	0x00003820


	//   ....[10]....
        /*00cc*/ 	.word	0x00003a30


	//   ....[11]....
        /*00d0*/ 	.word	0x00003a60


	//   ....[12]....
        /*00d4*/ 	.word	0x00004970


	//   ....[13]....
        /*00d8*/ 	.word	0x00004ba0


	//----- nvinfo : EIATTR_VRC_CTA_INIT_COUNT
	.align		4
.L_43:
        /*00dc*/ 	.byte	0x02, 0x4a
        /*00de*/ 	.byte	0x80
	.zero		1


	//----- nvinfo : EIATTR_SYSCALL_OFFSETS
	.align		4
        /*00e0*/ 	.byte	0x04, 0x46
        /*00e2*/ 	.short	(.L_45 - .L_44)


	//   ....[0]....
.L_44:
        /*00e4*/ 	.word	0x00006360


	//   ....[1]....
        /*00e8*/ 	.word	0x00006450


	//   ....[2]....
        /*00ec*/ 	.word	0x00006c90


	//   ....[3]....
        /*00f0*/ 	.word	0x00007940


	//----- nvinfo : EIATTR_MBARRIER_INSTR_OFFSETS
	.align		4
.L_45:
        /*00f4*/ 	.byte	0x04, 0x39
        /*00f6*/ 	.short	(.L_47 - .L_46)


	//   ....[0]....
.L_46:
        /*00f8*/ 	.word	0x00000670
        /*00fc*/ 	.word	0x000000ff
        /*0100*/ 	.word	0x00000000
        /*0104*/ 	.short	0x0100
        /*0106*/ 	.byte	0x07
	.zero		1


	//   ....[1]....
        /*0108*/ 	.word	0x00000680
        /*010c*/ 	.word	0x000000ff
        /*0110*/ 	.word	0x00000078
        /*0114*/ 	.short	0x0100
        /*0116*/ 	.byte	0x07
	.zero		1


	//   ....[2]....
        /*0118*/ 	.word	0x00000690
        /*011c*/ 	.word	0x000000ff
        /*0120*/ 	.word	0x00000008
        /*0124*/ 	.short	0x0100
        /*0126*/ 	.byte	0x07
	.zero		1


	//   ....[3]....
        /*0128*/ 	.word	0x000006a0
        /*012c*/ 	.word	0x000000ff
        /*0130*/ 	.word	0x00000080
        /*0134*/ 	.short	0x0100
        /*0136*/ 	.byte	0x07
	.zero		1


	//   ....[4]....
        /*0138*/ 	.word	0x000006b0
        /*013c*/ 	.word	0x000000ff
        /*0140*/ 	.word	0x00000010
        /*0144*/ 	.short	0x0100
        /*0146*/ 	.byte	0x07
	.zero		1


	//   ....[5]....
        /*0148*/ 	.word	0x000006c0
        /*014c*/ 	.word	0x000000ff
        /*0150*/ 	.word	0x00000088
        /*0154*/ 	.short	0x0100
        /*0156*/ 	.byte	0x07
	.zero		1


	//   ....[6]....
        /*0158*/ 	.word	0x000006d0
        /*015c*/ 	.word	0x000000ff
        /*0160*/ 	.word	0x00000018
        /*0164*/ 	.short	0x0100
        /*0166*/ 	.byte	0x07
	.zero		1


	//   ....[7]....
        /*0168*/ 	.word	0x000006e0
        /*016c*/ 	.word	0x000000ff
        /*0170*/ 	.word	0x00000090
        /*0174*/ 	.short	0x0100
        /*0176*/ 	.byte	0x07
	.zero		1


	//   ....[8]....
        /*0178*/ 	.word	0x000006f0
        /*017c*/ 	.word	0x000000ff
        /*0180*/ 	.word	0x00000020
        /*0184*/ 	.short	0x0100
        /*0186*/ 	.byte	0x07
	.zero		1


	//   ....[9]....
        /*0188*/ 	.word	0x00000700
        /*018c*/ 	.word	0x000000ff
        /*0190*/ 	.word	0x00000098
        /*0194*/ 	.short	0x0100
        /*0196*/ 	.byte	0x07
	.zero		1


	//   ....[10]....
        /*0198*/ 	.word	0x00000710
        /*019c*/ 	.word	0x000000ff
        /*01a0*/ 	.word	0x00000028
        /*01a4*/ 	.short	0x0100
        /*01a6*/ 	.byte	0x07
	.zero		1


	//   ....[11]....
        /*01a8*/ 	.word	0x00000720
        /*01ac*/ 	.word	0x000000ff
        /*01b0*/ 	.word	0x000000a0
        /*01b4*/ 	.short	0x0100
        /*01b6*/ 	.byte	0x07
	.zero		1


	//   ....[12]....
        /*01b8*/ 	.word	0x00000730
        /*01bc*/ 	.word	0x000000ff
        /*01c0*/ 	.word	0x00000030
        /*01c4*/ 	.short	0x0100
        /*01c6*/ 	.byte	0x07
	.zero		1


	//   ....[13]....
        /*01c8*/ 	.word	0x00000740
        /*01cc*/ 	.word	0x000000ff
        /*01d0*/ 	.word	0x000000a8
        /*01d4*/ 	.short	0x0100
        /*01d6*/ 	.byte	0x07
	.zero		1


	//   ....[14]....
        /*01d8*/ 	.word	0x00000750
        /*01dc*/ 	.word	0x000000ff
        /*01e0*/ 	.word	0x00000038
        /*01e4*/ 	.short	0x0100
        /*01e6*/ 	.byte	0x07
	.zero		1


	//   ....[15]....
        /*01e8*/ 	.word	0x00000760
        /*01ec*/ 	.word	0x000000ff
        /*01f0*/ 	.word	0x000000b0
        /*01f4*/ 	.short	0x0100
        /*01f6*/ 	.byte	0x07
	.zero		1


	//   ....[16]....
        /*01f8*/ 	.word	0x00000770
        /*01fc*/ 	.word	0x000000ff
        /*0200*/ 	.word	0x00000040
        /*0204*/ 	.short	0x0100
        /*0206*/ 	.byte	0x07
	.zero		1


	//   ....[17]....
        /*0208*/ 	.word	0x00000780
        /*020c*/ 	.word	0x000000ff
        /*0210*/ 	.word	0x000000b8
        /*0214*/ 	.short	0x0100
        /*0216*/ 	.byte	0x07
	.zero		1


	//   ....[18]....
        /*0218*/ 	.word	0x00000790
        /*021c*/ 	.word	0x000000ff
        /*0220*/ 	.word	0x00000048
        /*0224*/ 	.short	0x0100
        /*0226*/ 	.byte	0x07
	.zero		1


	//   ....[19]....
        /*0228*/ 	.word	0x000007a0
        /*022c*/ 	.word	0x000000ff
        /*0230*/ 	.word	0x000000c0
        /*0234*/ 	.short	0x0100
        /*0236*/ 	.byte	0x07
	.zero		1


	//   ....[20]....
        /*0238*/ 	.word	0x000007b0
        /*023c*/ 	.word	0x000000ff
        /*0240*/ 	.word	0x00000050
        /*0244*/ 	.short	0x0100
        /*0246*/ 	.byte	0x07
	.zero		1


	//   ....[21]....
        /*0248*/ 	.word	0x000007c0
        /*024c*/ 	.word	0x000000ff
        /*0250*/ 	.word	0x000000c8
        /*0254*/ 	.short	0x0100
        /*0256*/ 	.byte	0x07
	.zero		1


	//   ....[22]....
        /*0258*/ 	.word	0x000007d0
        /*025c*/ 	.word	0x000000ff
        /*0260*/ 	.word	0x00000058
        /*0264*/ 	.short	0x0100
        /*0266*/ 	.byte	0x07
	.zero		1


	//   ....[23]....
        /*0268*/ 	.word	0x000007e0
        /*026c*/ 	.word	0x000000ff
        /*0270*/ 	.word	0x000000d0
        /*0274*/ 	.short	0x0100
        /*0276*/ 	.byte	0x07
	.zero		1


	//   ....[24]....
        /*0278*/ 	.word	0x000007f0
        /*027c*/ 	.word	0x000000ff
        /*0280*/ 	.word	0x00000060
        /*0284*/ 	.short	0x0100
        /*0286*/ 	.byte	0x07
	.zero		1


	//   ....[25]....
        /*0288*/ 	.word	0x00000800
        /*028c*/ 	.word	0x000000ff
        /*0290*/ 	.word	0x000000d8
        /*0294*/ 	.short	0x0100
        /*0296*/ 	.byte	0x07
	.zero		1


	//   ....[26]....
        /*0298*/ 	.word	0x00000810
        /*029c*/ 	.word	0x000000ff
        /*02a0*/ 	.word	0x00000068
        /*02a4*/ 	.short	0x0100
        /*02a6*/ 	.byte	0x07
	.zero		1


	//   ....[27]....
        /*02a8*/ 	.word	0x00000820
        /*02ac*/ 	.word	0x000000ff
        /*02b0*/ 	.word	0x000000e0
        /*02b4*/ 	.short	0x0100
        /*02b6*/ 	.byte	0x07
	.zero		1


	//   ....[28]....
        /*02b8*/ 	.word	0x00000830
        /*02bc*/ 	.word	0x000000ff
        /*02c0*/ 	.word	0x00000070
        /*02c4*/ 	.short	0x0100
        /*02c6*/ 	.byte	0x07
	.zero		1


	//   ....[29]....
        /*02c8*/ 	.word	0x00000840
        /*02cc*/ 	.word	0x000000ff
        /*02d0*/ 	.word	0x000000e8
        /*02d4*/ 	.short	0x0100
        /*02d6*/ 	.byte	0x07
	.zero		1


	//   ....[30]....
        /*02d8*/ 	.word	0x00000980
        /*02dc*/ 	.word	0x000000ff
        /*02e0*/ 	.word	0x000000f0
        /*02e4*/ 	.short	0x0100
        /*02e6*/ 	.byte	0x07
	.zero		1


	//   ....[31]....
        /*02e8*/ 	.word	0x00000990
        /*02ec*/ 	.word	0x000000ff
        /*02f0*/ 	.word	0x00000108
        /*02f4*/ 	.short	0x0100
        /*02f6*/ 	.byte	0x07
	.zero		1


	//   ....[32]....
        /*02f8*/ 	.word	0x000009a0
        /*02fc*/ 	.word	0x000000ff
        /*0300*/ 	.word	0x000000f8
        /*0304*/ 	.short	0x0100
        /*0306*/ 	.byte	0x07
	.zero		1


	//   ....[33]....
        /*0308*/ 	.word	0x000009b0
        /*030c*/ 	.word	0x000000ff
        /*0310*/ 	.word	0x00000110
        /*0314*/ 	.short	0x0100
        /*0316*/ 	.byte	0x07
	.zero		1


	//   ....[34]....
        /*0318*/ 	.word	0x000009c0
        /*031c*/ 	.word	0x000000ff
        /*0320*/ 	.word	0x00000100
        /*0324*/ 	.short	0x0100
        /*0326*/ 	.byte	0x07
	.zero		1


	//   ....[35]....
        /*0328*/ 	.word	0x000009d0
        /*032c*/ 	.word	0x000000ff
        /*0330*/ 	.word	0x00000118
        /*0334*/ 	.short	0x0100
        /*0336*/ 	.byte	0x07
	.zero		1


	//   ....[36]....
        /*0338*/ 	.word	0x00000ac0
        /*033c*/ 	.word	0x000000ff
        /*0340*/ 	.word	0x00000120
        /*0344*/ 	.short	0x0100
        /*0346*/ 	.byte	0x05
	.zero		1


	//   ....[37]....
        /*0348*/ 	.word	0x00000ad0
        /*034c*/ 	.word	0x000000ff
        /*0350*/ 	.word	0x00000128
        /*0354*/ 	.short	0x0100
        /*0356*/ 	.byte	0x05
	.zero		1


	//   ....[38]....
        /*0358*/ 	.word	0x00000c10
        /*035c*/ 	.word	0x000000ff
        /*0360*/ 	.word	0x00000130
        /*0364*/ 	.short	0x0100
        /*0366*/ 	.byte	0x05
	.zero		1


	//   ....[39]....
        /*0368*/ 	.word	0x00000c20
        /*036c*/ 	.word	0x000000ff
        /*0370*/ 	.word	0x00000140
        /*0374*/ 	.short	0x0100
        /*0376*/ 	.byte	0x05
	.zero		1


	//   ....[40]....
        /*0378*/ 	.word	0x00000c30
        /*037c*/ 	.word	0x000000ff
        /*0380*/ 	.word	0x00000138
        /*0384*/ 	.short	0x0100
        /*0386*/ 	.byte	0x05
	.zero		1


	//   ....[41]....
        /*0388*/ 	.word	0x00000c40
        /*038c*/ 	.word	0x000000ff
        /*0390*/ 	.word	0x00000148
        /*0394*/ 	.short	0x0100
        /*0396*/ 	.byte	0x05
	.zero		1


	//   ....[42]....
        /*0398*/ 	.word	0x00000d70
        /*039c*/ 	.word	0x000000ff
        /*03a0*/ 	.word	0x00000150
        /*03a4*/ 	.short	0x0100
        /*03a6*/ 	.byte	0x07
	.zero		1


	//   ....[43]....
        /*03a8*/ 	.word	0x00000d80
        /*03ac*/ 	.word	0x000000ff
        /*03b0*/ 	.word	0x00000160
        /*03b4*/ 	.short	0x0100
        /*03b6*/ 	.byte	0x07
	.zero		1


	//   ....[44]....
        /*03b8*/ 	.word	0x00000d90
        /*03bc*/ 	.word	0x000000ff
        /*03c0*/ 	.word	0x00000158
        /*03c4*/ 	.short	0x0100
        /*03c6*/ 	.byte	0x07
	.zero		1


	//   ....[45]....
        /*03c8*/ 	.word	0x00000da0
        /*03cc*/ 	.word	0x000000ff
        /*03d0*/ 	.word	0x00000168
        /*03d4*/ 	.short	0x0100
        /*03d6*/ 	.byte	0x07
	.zero		1


	//   ....[46]....
        /*03d8*/ 	.word	0x00000e90
        /*03dc*/ 	.word	0x000000ff
        /*03e0*/ 	.word	0x00000170
        /*03e4*/ 	.short	0x0100
        /*03e6*/ 	.byte	0x05
	.zero		1


	//   ....[47]....
        /*03e8*/ 	.word	0x00000ea0
        /*03ec*/ 	.word	0x000000ff
        /*03f0*/ 	.word	0x00000180
        /*03f4*/ 	.short	0x0100
        /*03f6*/ 	.byte	0x05
	.zero		1


	//   ....[48]....
        /*03f8*/ 	.word	0x00000eb0
        /*03fc*/ 	.word	0x000000ff
        /*0400*/ 	.word	0x00000178
        /*0404*/ 	.short	0x0100
        /*0406*/ 	.byte	0x05
	.zero		1


	//   ....[49]....
        /*0408*/ 	.word	0x00000ec0
        /*040c*/ 	.word	0x000000ff
        /*0410*/ 	.word	0x00000188
        /*0414*/ 	.short	0x0100
        /*0416*/ 	.byte	0x05
	.zero		1


	//   ....[50]....
        /*0418*/ 	.word	0x000019a0
        /*041c*/ 	.word	0x00000002
        /*0420*/ 	.word	0x00000180
        /*0424*/ 	.short	0x010a
        /*0426*/ 	.byte	0xff
	.zero		1


	//   ....[51]....
        /*0428*/ 	.word	0x000019d0
        /*042c*/ 	.word	0x00000002
        /*0430*/ 	.word	0x00000170
        /*0434*/ 	.short	0x0101
        /*0436*/ 	.byte	0xff
	.zero		1


	//   ....[52]....
        /*0438*/ 	.word	0x00001aa0
        /*043c*/ 	.word	0x000000ff
        /*0440*/ 	.word	0x00000078
        /*0444*/ 	.short	0x010a
        /*0446*/ 	.byte	0x08
	.zero		1


	//   ....[53]....
        /*0448*/ 	.word	0x00001b60
        /*044c*/ 	.word	0x000000ff
        /*0450*/ 	.word	0x00000078
        /*0454*/ 	.short	0x010a
        /*0456*/ 	.byte	0x29
	.zero		1


	//   ....[54]....
        /*0458*/ 	.word	0x00001ca0
        /*045c*/ 	.word	0x000000ff
        /*0460*/ 	.word	0x00000078
        /*0464*/ 	.short	0x010a
        /*0466*/ 	.byte	0x08
	.zero		1


	//   ....[55]....
        /*0468*/ 	.word	0x00001f60
        /*046c*/ 	.word	0x000000ff
        /*0470*/ 	.word	0x00000128
        /*0474*/ 	.short	0x0101
        /*0476*/ 	.byte	0x06
	.zero		1


	//   ....[56]....
        /*0478*/ 	.word	0x00001f80
        /*047c*/ 	.word	0x000000ff
        /*0480*/ 	.word	0x00000078
        /*0484*/ 	.short	0x010a
        /*0486*/ 	.byte	0x08
	.zero		1


	//   ....[57]....
        /*0488*/ 	.word	0x00002000
        /*048c*/ 	.word	0x000000ff
        /*0490*/ 	.word	0x00000078
        /*0494*/ 	.short	0x010a
        /*0496*/ 	.byte	0x29
	.zero		1


	//   ....[58]....
        /*0498*/ 	.word	0x00002140
        /*049c*/ 	.word	0x000000ff
        /*04a0*/ 	.word	0x00000078
        /*04a4*/ 	.short	0x010a
        /*04a6*/ 	.byte	0x08
	.zero		1


	//   ....[59]....
        /*04a8*/ 	.word	0x00002430
        /*04ac*/ 	.word	0x00000002
        /*04b0*/ 	.word	0x00000130
        /*04b4*/ 	.short	0x010a
        /*04b6*/ 	.byte	0xff
	.zero		1


	//   ....[60]....
        /*04b8*/ 	.word	0x000024f0
        /*04bc*/ 	.word	0x00000002
        /*04c0*/ 	.word	0x00000000
        /*04c4*/ 	.short	0x0101
        /*04c6*/ 	.byte	0xff
	.zero		1


	//   ....[61]....
        /*04c8*/ 	.word	0x00002a60
        /*04cc*/ 	.word	0x000000ff
        /*04d0*/ 	.word	0x00000000
        /*04d4*/ 	.short	0x010a
        /*04d6*/ 	.byte	0x04
	.zero		1


	//   ....[62]....
        /*04d8*/ 	.word	0x00002af0
        /*04dc*/ 	.word	0x000000ff
        /*04e0*/ 	.word	0x00000000
        /*04e4*/ 	.short	0x010a
        /*04e6*/ 	.byte	0x04
	.zero		1


	//   ....[63]....
        /*04e8*/ 	.word	0x00002b80
        /*04ec*/ 	.word	0x000000ff
        /*04f0*/ 	.word	0x00000000
        /*04f4*/ 	.short	0x010a
        /*04f6*/ 	.byte	0x04
	.zero		1


	//   ....[64]....
        /*04f8*/ 	.word	0x00002c10
        /*04fc*/ 	.word	0x000000ff
        /*0500*/ 	.word	0x00000000
        /*0504*/ 	.short	0x010a
        /*0506*/ 	.byte	0x04
	.zero		1


	//   ....[65]....
        /*0508*/ 	.word	0x00002ca0
        /*050c*/ 	.word	0x000000ff
        /*0510*/ 	.word	0x00000000
        /*0514*/ 	.short	0x010a
        /*0516*/ 	.byte	0x04
	.zero		1


	//   ....[66]....
        /*0518*/ 	.word	0x00002d30
        /*051c*/ 	.word	0x000000ff
        /*0520*/ 	.word	0x00000000
        /*0524*/ 	.short	0x010a
        /*0526*/ 	.byte	0x04
	.zero		1


	//   ....[67]....
        /*0528*/ 	.word	0x00002dc0
        /*052c*/ 	.word	0x000000ff
        /*0530*/ 	.word	0x00000000
        /*0534*/ 	.short	0x010a
        /*0536*/ 	.byte	0x04
	.zero		1


	//   ....[68]....
        /*0538*/ 	.word	0x00002e50
        /*053c*/ 	.word	0x000000ff
        /*0540*/ 	.word	0x00000000
        /*0544*/ 	.short	0x010a
        /*0546*/ 	.byte	0x04
	.zero		1


	//   ....[69]....
        /*0548*/ 	.word	0x00002ee0
        /*054c*/ 	.word	0x000000ff
        /*0550*/ 	.word	0x00000000
        /*0554*/ 	.short	0x010a
        /*0556*/ 	.byte	0x04
	.zero		1


	//   ....[70]....
        /*0558*/ 	.word	0x00002f70
        /*055c*/ 	.word	0x000000ff
        /*0560*/ 	.word	0x00000000
        /*0564*/ 	.short	0x010a
        /*0566*/ 	.byte	0x04
	.zero		1


	//   ....[71]....
        /*0568*/ 	.word	0x00003000
        /*056c*/ 	.word	0x000000ff
        /*0570*/ 	.word	0x00000000
        /*0574*/ 	.short	0x010a
        /*0576*/ 	.byte	0x04
	.zero		1


	//   ....[72]....
        /*0578*/ 	.word	0x00003090
        /*057c*/ 	.word	0x000000ff
        /*0580*/ 	.word	0x00000000
        /*0584*/ 	.short	0x010a
        /*0586*/ 	.byte	0x04
	.zero		1


	//   ....[73]....
        /*0588*/ 	.word	0x00003120
        /*058c*/ 	.word	0x000000ff
        /*0590*/ 	.word	0x00000000
        /*0594*/ 	.short	0x010a
        /*0596*/ 	.byte	0x04
	.zero		1


	//   ....[74]....
        /*0598*/ 	.word	0x000031b0
        /*059c*/ 	.word	0x000000ff
        /*05a0*/ 	.word	0x00000000
        /*05a4*/ 	.short	0x010a
        /*05a6*/ 	.byte	0x04
	.zero		1


	//   ....[75]....
        /*05a8*/ 	.word	0x00003250
        /*05ac*/ 	.word	0x00000000
        /*05b0*/ 	.word	0x00000000
        /*05b4*/ 	.short	0x010a
        /*05b6*/ 	.byte	0xff
	.zero		1


	//   ....[76]....
        /*05b8*/ 	.word	0x00003380
        /*05bc*/ 	.word	0x00000000
        /*05c0*/ 	.word	0x00000170
        /*05c4*/ 	.short	0x010a
        /*05c6*/ 	.byte	0xff
	.zero		1


	//   ....[77]....
        /*05c8*/ 	.word	0x000033f0
        /*05cc*/ 	.word	0x00000000
        /*05d0*/ 	.word	0x00000000
        /*05d4*/ 	.short	0x0101
        /*05d6*/ 	.byte	0xff
	.zero		1


	//   ....[78]....
        /*05d8*/ 	.word	0x00003410
        /*05dc*/ 	.word	0x000000ff
        /*05e0*/ 	.word	0x00000140
        /*05e4*/ 	.short	0x010a
        /*05e6*/ 	.byte	0x05
	.zero		1


	//   ....[79]....
        /*05e8*/ 	.word	0x00003530
        /*05ec*/ 	.word	0x00000000
        /*05f0*/ 	.word	0x00000130
        /*05f4*/ 	.short	0x010a
        /*05f6*/ 	.byte	0xff
	.zero		1


	//   ....[80]....
        /*05f8*/ 	.word	0x00003630
        /*05fc*/ 	.word	0x00000000
        /*0600*/ 	.word	0x00000000
        /*0604*/ 	.short	0x0101
        /*0606*/ 	.byte	0xff
	.zero		1


	//   ....[81]....
        /*0608*/ 	.word	0x000036c0
        /*060c*/ 	.word	0x000000ff
        /*0610*/ 	.word	0x00000140
        /*0614*/ 	.short	0x0106
        /*0616*/ 	.byte	0x05
	.zero		1


	//   ....[82]....
        /*0618*/ 	.word	0x000036e0
        /*061c*/ 	.word	0x000000ff
        /*0620*/ 	.word	0x00000140
        /*0624*/ 	.short	0x010a
        /*0626*/ 	.byte	0x05
	.zero		1


	//   ....[83]....
        /*0628*/ 	.word	0x00003770
        /*062c*/ 	.word	0x000000ff
        /*0630*/ 	.word	0x00000140
        /*0634*/ 	.short	0x0106
        /*0636*/ 	.byte	0x04
	.zero		1


	//   ....[84]....
        /*0638*/ 	.word	0x000037b0
        /*063c*/ 	.word	0x00000000
        /*0640*/ 	.word	0x00000140
        /*0644*/ 	.short	0x010a
        /*0646*/ 	.byte	0xff
	.zero		1


	//   ....[85]....
        /*0648*/ 	.word	0x00003da0
        /*064c*/ 	.word	0x00000002
        /*0650*/ 	.word	0x00000130
        /*0654*/ 	.short	0x010a
        /*0656*/ 	.byte	0xff
	.zero		1


	//   ....[86]....
        /*0658*/ 	.word	0x00003e60
        /*065c*/ 	.word	0x00000002
        /*0660*/ 	.word	0x00000000
        /*0664*/ 	.short	0x0101
        /*0666*/ 	.byte	0xff
	.zero		1


	//   ....[87]....
        /*0668*/ 	.word	0x00004330
        /*066c*/ 	.word	0x000000ff
        /*0670*/ 	.word	0x00000000
        /*0674*/ 	.short	0x010a
        /*0676*/ 	.byte	0x05
	.zero		1


	//   ....[88]....
        /*0678*/ 	.word	0x00004340
        /*067c*/ 	.word	0x000000ff
        /*0680*/ 	.word	0x00000160
        /*0684*/ 	.short	0x010a
        /*0686*/ 	.byte	0x0c
	.zero		1


	//   ....[89]....
        /*0688*/ 	.word	0x00004510
        /*068c*/ 	.word	0x000000ff
        /*0690*/ 	.word	0x00000000
        /*0694*/ 	.short	0x010a
        /*0696*/ 	.byte	0x0b
	.zero		1


	//   ....[90]....
        /*0698*/ 	.word	0x00004640
        /*069c*/ 	.word	0x000000ff
        /*06a0*/ 	.word	0x00000000
        /*06a4*/ 	.short	0x010a
        /*06a6*/ 	.byte	0x1d
	.zero		1


	//   ....[91]....
        /*06a8*/ 	.word	0x000048c0
        /*06ac*/ 	.word	0x000000ff
        /*06b0*/ 	.word	0x00000000
        /*06b4*/ 	.short	0x010a
        /*06b6*/ 	.byte	0x05
	.zero		1


	//   ....[92]....
        /*06b8*/ 	.word	0x00004950
        /*06bc*/ 	.word	0x000000ff
        /*06c0*/ 	.word	0x00000000
        /*06c4*/ 	.short	0x010a
        /*06c6*/ 	.byte	0x06
	.zero		1


	//   ....[93]....
        /*06c8*/ 	.word	0x00004d40
        /*06cc*/ 	.word	0x00000000
        /*06d0*/ 	.word	0x00000130
        /*06d4*/ 	.short	0x010a
        /*06d6*/ 	.byte	0xff
	.zero		1


	//   ....[94]....
        /*06d8*/ 	.word	0x00004e00
        /*06dc*/ 	.word	0x00000000
        /*06e0*/ 	.word	0x00000000
        /*06e4*/ 	.short	0x0101
        /*06e6*/ 	.byte	0xff
	.zero		1


	//   ....[95]....
        /*06e8*/ 	.word	0x00005120
        /*06ec*/ 	.word	0x000000ff
        /*06f0*/ 	.word	0x00000128
        /*06f4*/ 	.short	0x010a
        /*06f6*/ 	.byte	0x04
	.zero		1


	//   ....[96]....
        /*06f8*/ 	.word	0x00005340
        /*06fc*/ 	.word	0x000000ff
        /*0700*/ 	.word	0x00000108
        /*0704*/ 	.short	0x010a
        /*0706*/ 	.byte	0x07
	.zero		1


	//   ....[97]....
        /*0708*/ 	.word	0x00005540
        /*070c*/ 	.word	0x000000ff
        /*0710*/ 	.word	0x000000f0
        /*0714*/ 	.short	0x010b
        /*0716*/ 	.byte	0x07
	.zero		1


	//   ....[98]....
        /*0718*/ 	.word	0x00005590
        /*071c*/ 	.word	0x000000ff
        /*0720*/ 	.word	0x00000000
        /*0724*/ 	.short	0x0101
        /*0726*/ 	.byte	0x0d
	.zero		1


	//   ....[99]....
        /*0728*/ 	.word	0x000055d0
        /*072c*/ 	.word	0x000000ff
        /*0730*/ 	.word	0x00000108
        /*0734*/ 	.short	0x010a
        /*0736*/ 	.byte	0x05
	.zero		1


	//   ....[100]....
        /*0738*/ 	.word	0x00005820
        /*073c*/ 	.word	0x000000ff
        /*0740*/ 	.word	0x000000f0
        /*0744*/ 	.short	0x010b
        /*0746*/ 	.byte	0x05
	.zero		1


	//   ....[101]....
        /*0748*/ 	.word	0x00005860
        /*074c*/ 	.word	0x000000ff
        /*0750*/ 	.word	0x00000000
        /*0754*/ 	.short	0x0101
        /*0756*/ 	.byte	0x07
	.zero		1


	//   ....[102]....
        /*0758*/ 	.word	0x000058d0
        /*075c*/ 	.word	0x000000ff
        /*0760*/ 	.word	0x00000000
        /*0764*/ 	.short	0x010a
        /*0766*/ 	.byte	0x05
	.zero		1


	//   ....[103]....
        /*0768*/ 	.word	0x00005960
        /*076c*/ 	.word	0x000000ff
        /*0770*/ 	.word	0x00000000
        /*0774*/ 	.short	0x010a
        /*0776*/ 	.byte	0x05
	.zero		1


	//   ....[104]....
        /*0778*/ 	.word	0x00005a00
        /*077c*/ 	.word	0x00000000
        /*0780*/ 	.word	0x00000000
        /*0784*/ 	.short	0x010a
        /*0786*/ 	.byte	0xff
	.zero		1


	//   ....[105]....
        /*0788*/ 	.word	0x00005d40
        /*078c*/ 	.word	0x00000000
        /*0790*/ 	.word	0x00000130
        /*0794*/ 	.short	0x010a
        /*0796*/ 	.byte	0xff
	.zero		1


	//   ....[106]....
        /*0798*/ 	.word	0x00005e50
        /*079c*/ 	.word	0x00000000
        /*07a0*/ 	.word	0x00000000
        /*07a4*/ 	.short	0x0101
        /*07a6*/ 	.byte	0xff
	.zero		1


	//   ....[107]....
        /*07a8*/ 	.word	0x000068e0
        /*07ac*/ 	.word	0x00000000
        /*07b0*/ 	.word	0x000000f0
        /*07b4*/ 	.short	0x010a
        /*07b6*/ 	.byte	0xff
	.zero		1


	//   ....[108]....
        /*07b8*/ 	.word	0x00006950
        /*07bc*/ 	.word	0x00000049
        /*07c0*/ 	.word	0x00000150
        /*07c4*/ 	.short	0x010a
        /*07c6*/ 	.byte	0xff
	.zero		1


	//   ....[109]....
        /*07c8*/ 	.word	0x00006a40
        /*07cc*/ 	.word	0x00000000
        /*07d0*/ 	.word	0x000000f0
        /*07d4*/ 	.short	0x010a
        /*07d6*/ 	.byte	0xff
	.zero		1


	//   ....[110]....
        /*07d8*/ 	.word	0x00006b70
        /*07dc*/ 	.word	0x00000049
        /*07e0*/ 	.word	0x00000150
        /*07e4*/ 	.short	0x010a
        /*07e6*/ 	.byte	0xff
	.zero		1


	//   ....[111]....
        /*07e8*/ 	.word	0x00007680
        /*07ec*/ 	.word	0x00000000
        /*07f0*/ 	.word	0x00000000
        /*07f4*/ 	.short	0x0101
        /*07f6*/ 	.byte	0xff
	.zero		1


	//   ....[112]....
        /*07f8*/ 	.word	0x00007690
        /*07fc*/ 	.word	0x00000002
        /*0800*/ 	.word	0x000000f0
        /*0804*/ 	.short	0x010a
        /*0806*/ 	.byte	0xff
	.zero		1


	//   ....[113]....
        /*0808*/ 	.word	0x00007760
        /*080c*/ 	.word	0x00000002
        /*0810*/ 	.word	0x000000f0
        /*0814*/ 	.short	0x010a
        /*0816*/ 	.byte	0xff
	.zero		1


	//   ....[114]....
        /*0818*/ 	.word	0x00007ad0
        /*081c*/ 	.word	0x000000ff
        /*0820*/ 	.word	0x00000000
        /*0824*/ 	.short	0x0101
        /*0826*/ 	.byte	0x05
	.zero		1


	//   ....[115]....
        /*0828*/ 	.word	0x00008400
        /*082c*/ 	.word	0x00000000
        /*0830*/ 	.word	0x00000000
        /*0834*/ 	.short	0x0101
        /*0836*/ 	.byte	0xff
	.zero		1


	//   ....[116]....
        /*0838*/ 	.word	0x00008680
        /*083c*/ 	.word	0x000000ff
        /*0840*/ 	.word	0x00000000
        /*0844*/ 	.short	0x0101
        /*0846*/ 	.byte	0x04
	.zero		1


	//   ....[117]....
        /*0848*/ 	.word	0x000086a0
        /*084c*/ 	.word	0x00000002
        /*0850*/ 	.word	0x00000180
        /*0854*/ 	.short	0x010a
        /*0856*/ 	.byte	0xff
	.zero		1


	//   ....[118]....
        /*0858*/ 	.word	0x00008700
        /*085c*/ 	.word	0x00000002
        /*0860*/ 	.word	0x00000078
        /*0864*/ 	.short	0x010a
        /*0866*/ 	.byte	0xff
	.zero		1


	//   ....[119]....
        /*0868*/ 	.word	0x00008760
        /*086c*/ 	.word	0x00000002
        /*0870*/ 	.word	0x00000078
        /*0874*/ 	.short	0x010a
        /*0876*/ 	.byte	0xff
	.zero		1


	//   ....[120]....
        /*0878*/ 	.word	0x000087b0
        /*087c*/ 	.word	0x00000002
        /*0880*/ 	.word	0x00000130
        /*0884*/ 	.short	0x010a
        /*0886*/ 	.byte	0xff
	.zero		1


	//   ....[121]....
        /*0888*/ 	.word	0x00008810
        /*088c*/ 	.word	0x00000000
        /*0890*/ 	.word	0x00000000
        /*0894*/ 	.short	0x010a
        /*0896*/ 	.byte	0xff
	.zero		1


	//   ....[122]....
        /*0898*/ 	.word	0x00008870
        /*089c*/ 	.word	0x00000000
        /*08a0*/ 	.word	0x00000000
        /*08a4*/ 	.short	0x010a
        /*08a6*/ 	.byte	0xff
	.zero		1


	//   ....[123]....
        /*08a8*/ 	.word	0x000088d0
        /*08ac*/ 	.word	0x00000000
        /*08b0*/ 	.word	0x00000000
        /*08b4*/ 	.short	0x010a
        /*08b6*/ 	.byte	0xff
	.zero		1


	//   ....[124]....
        /*08b8*/ 	.word	0x00008930
        /*08bc*/ 	.word	0x00000000
        /*08c0*/ 	.word	0x00000000
        /*08c4*/ 	.short	0x010a
        /*08c6*/ 	.byte	0xff
	.zero		1


	//   ....[125]....
        /*08c8*/ 	.word	0x00008990
        /*08cc*/ 	.word	0x00000000
        /*08d0*/ 	.word	0x00000000
        /*08d4*/ 	.short	0x010a
        /*08d6*/ 	.byte	0xff
	.zero		1


	//   ....[126]....
        /*08d8*/ 	.word	0x000089f0
        /*08dc*/ 	.word	0x00000000
        /*08e0*/ 	.word	0x00000000
        /*08e4*/ 	.short	0x010a
        /*08e6*/ 	.byte	0xff
	.zero		1


	//   ....[127]....
        /*08e8*/ 	.word	0x00008a50
        /*08ec*/ 	.word	0x00000000
        /*08f0*/ 	.word	0x00000000
        /*08f4*/ 	.short	0x010a
        /*08f6*/ 	.byte	0xff
	.zero		1


	//   ....[128]....
        /*08f8*/ 	.word	0x00008ab0
        /*08fc*/ 	.word	0x00000000
        /*0900*/ 	.word	0x00000000
        /*0904*/ 	.short	0x010a
        /*0906*/ 	.byte	0xff
	.zero		1


	//   ....[129]....
        /*0908*/ 	.word	0x00008b10
        /*090c*/ 	.word	0x00000000
        /*0910*/ 	.word	0x00000000
        /*0914*/ 	.short	0x010a
        /*0916*/ 	.byte	0xff
	.zero		1


	//   ....[130]....
        /*0918*/ 	.word	0x00008b70
        /*091c*/ 	.word	0x00000000
        /*0920*/ 	.word	0x00000000
        /*0924*/ 	.short	0x010a
        /*0926*/ 	.byte	0xff
	.zero		1


	//   ....[131]....
        /*0928*/ 	.word	0x00008bd0
        /*092c*/ 	.word	0x00000000
        /*0930*/ 	.word	0x00000000
        /*0934*/ 	.short	0x010a
        /*0936*/ 	.byte	0xff
	.zero		1


	//   ....[132]....
        /*0938*/ 	.word	0x00008c30
        /*093c*/ 	.word	0x00000000
        /*0940*/ 	.word	0x00000000
        /*0944*/ 	.short	0x010a
        /*0946*/ 	.byte	0xff
	.zero		1


	//   ....[133]....
        /*0948*/ 	.word	0x00008c90
        /*094c*/ 	.word	0x00000000
        /*0950*/ 	.word	0x00000000
        /*0954*/ 	.short	0x010a
        /*0956*/ 	.byte	0xff
	.zero		1


	//   ....[134]....
        /*0958*/ 	.word	0x00008cf0
        /*095c*/ 	.word	0x00000000
        /*0960*/ 	.word	0x00000000
        /*0964*/ 	.short	0x010a
        /*0966*/ 	.byte	0xff
	.zero		1


	//   ....[135]....
        /*0968*/ 	.word	0x00008d40
        /*096c*/ 	.word	0x00000000
        /*0970*/ 	.word	0x00000170
        /*0974*/ 	.short	0x010a
        /*0976*/ 	.byte	0xff
	.zero		1


	//   ....[136]....
        /*0978*/ 	.word	0x00008da0
        /*097c*/ 	.word	0x00000000
        /*0980*/ 	.word	0x00000140
        /*0984*/ 	.short	0x010a
        /*0986*/ 	.byte	0xff
	.zero		1


	//   ....[137]....
        /*0988*/ 	.word	0x00008df0
        /*098c*/ 	.word	0x00000000
        /*0990*/ 	.word	0x00000130
        /*0994*/ 	.short	0x010a
        /*0996*/ 	.byte	0xff
	.zero		1


	//   ....[138]....
        /*0998*/ 	.word	0x00008e50
        /*099c*/ 	.word	0x00000000
        /*09a0*/ 	.word	0x00000140
        /*09a4*/ 	.short	0x010a
        /*09a6*/ 	.byte	0xff
	.zero		1


	//   ....[139]....
        /*09a8*/ 	.word	0x00008ea0
        /*09ac*/ 	.word	0x00000002
        /*09b0*/ 	.word	0x00000130
        /*09b4*/ 	.short	0x010a
        /*09b6*/ 	.byte	0xff
	.zero		1


	//   ....[140]....
        /*09b8*/ 	.word	0x00008f00
        /*09bc*/ 	.word	0x00000003
        /*09c0*/ 	.word	0x00000160
        /*09c4*/ 	.short	0x010a
        /*09c6*/ 	.byte	0xff
	.zero		1


	//   ....[141]....
        /*09c8*/ 	.word	0x00008f60
        /*09cc*/ 	.word	0x00000002
        /*09d0*/ 	.word	0x00000000
        /*09d4*/ 	.short	0x010a
        /*09d6*/ 	.byte	0xff
	.zero		1


	//   ....[142]....
        /*09d8*/ 	.word	0x00008fc0
        /*09dc*/ 	.word	0x00000000
        /*09e0*/ 	.word	0x00000000
        /*09e4*/ 	.short	0x010a
        /*09e6*/ 	.byte	0xff
	.zero		1


	//   ....[143]....
        /*09e8*/ 	.word	0x00009020
        /*09ec*/ 	.word	0x00000000
        /*09f0*/ 	.word	0x00000000
        /*09f4*/ 	.short	0x010a
        /*09f6*/ 	.byte	0xff
	.zero		1


	//   ....[144]....
        /*09f8*/ 	.word	0x00009070
        /*09fc*/ 	.word	0x00000000
        /*0a00*/ 	.word	0x00000130
        /*0a04*/ 	.short	0x010a
        /*0a06*/ 	.byte	0xff
	.zero		1


	//   ....[145]....
        /*0a08*/ 	.word	0x000090d0
        /*0a0c*/ 	.word	0x00000000
        /*0a10*/ 	.word	0x00000128
        /*0a14*/ 	.short	0x010a
        /*0a16*/ 	.byte	0xff
	.zero		1


	//   ....[146]....
        /*0a18*/ 	.word	0x00009130
        /*0a1c*/ 	.word	0x00000000
        /*0a20*/ 	.word	0x00000108
        /*0a24*/ 	.short	0x010a
        /*0a26*/ 	.byte	0xff
	.zero		1


	//   ....[147]....
        /*0a28*/ 	.word	0x00009190
        /*0a2c*/ 	.word	0x00000000
        /*0a30*/ 	.word	0x00000108
        /*0a34*/ 	.short	0x010a
        /*0a36*/ 	.byte	0xff
	.zero		1


	//   ....[148]....
        /*0a38*/ 	.word	0x000091f0
        /*0a3c*/ 	.word	0x00000000
        /*0a40*/ 	.word	0x00000000
        /*0a44*/ 	.short	0x010a
        /*0a46*/ 	.byte	0xff
	.zero		1


	//   ....[149]....
        /*0a48*/ 	.word	0x00009250
        /*0a4c*/ 	.word	0x00000000
        /*0a50*/ 	.word	0x00000000
        /*0a54*/ 	.short	0x010a
        /*0a56*/ 	.byte	0xff
	.zero		1


	//   ....[150]....
        /*0a58*/ 	.word	0x000092a0
        /*0a5c*/ 	.word	0x00000000
        /*0a60*/ 	.word	0x00000130
        /*0a64*/ 	.short	0x010a
        /*0a66*/ 	.byte	0xff
	.zero		1


	//   ....[151]....
        /*0a68*/ 	.word	0x000092f0
        /*0a6c*/ 	.word	0x00000000
        /*0a70*/ 	.word	0x000000f0
        /*0a74*/ 	.short	0x010a
        /*0a76*/ 	.byte	0xff
	.zero		1


	//   ....[152]....
        /*0a78*/ 	.word	0x00009340
        /*0a7c*/ 	.word	0x00000049
        /*0a80*/ 	.word	0x00000150
        /*0a84*/ 	.short	0x010a
        /*0a86*/ 	.byte	0xff
	.zero		1


	//   ....[153]....
        /*0a88*/ 	.word	0x00009390
        /*0a8c*/ 	.word	0x00000002
        /*0a90*/ 	.word	0x000000f0
        /*0a94*/ 	.short	0x010a
        /*0a96*/ 	.byte	0xff
	.zero		1


	//----- nvinfo : EIATTR_NUM_MBARRIERS
	.align		4
.L_47:
        /*0a98*/ 	.byte	0x03, 0x38
        /*0a9a*/ 	.short	0x0032


	//----- nvinfo : EIATTR_EXIT_INSTR_OFFSETS
	.align		4
        /*0a9c*/ 	.byte	0x04, 0x1c
        /*0a9e*/ 	.short	(.L_49 - .L_48)


	//   ....[0]....
.L_48:
        /*0aa0*/ 	.word	0x00003280


	//   ....[1]....
        /*0aa4*/ 	.word	0x00003780


	//   ....[2]....
        /*0aa8*/ 	.word	0x000037e0


	//   ....[3]....
        /*0aac*/ 	.word	0x00004bb0


	//   ....[4]....
        /*0ab0*/ 	.word	0x00005a30


	//   ....[5]....
        /*0ab4*/ 	.word	0x00005a70


	//   ....[6]....
        /*0ab8*/ 	.word	0x00008570


	//   ....[7]....
        /*0abc*/ 	.word	0x000085f0


	//   ....[8]....
        /*0ac0*/ 	.word	0x00008620


	//   ....[9]....
        /*0ac4*/ 	.word	0x00008690


	//----- nvinfo : EIATTR_MAX_THREADS
	.align		4
.L_49:
        /*0ac8*/ 	.byte	0x04, 0x05
        /*0aca*/ 	.short	(.L_51 - .L_50)
.L_50:
        /*0acc*/ 	.word	0x00000100
        /*0ad0*/ 	.word	0x00000001
        /*0ad4*/ 	.word	0x00000001


	//----- nvinfo : EIATTR_CRS_STACK_SIZE
	.align		4
.L_51:
        /*0ad8*/ 	.byte	0x04, 0x1e
        /*0ada*/ 	.short	(.L_53 - .L_52)
.L_52:
        /*0adc*/ 	.word	0x00000000


	//----- nvinfo : EIATTR_CBANK_PARAM_SIZE
	.align		4
.L_53:
        /*0ae0*/ 	.byte	0x03, 0x19
        /*0ae2*/ 	.short	0x0c00


	//----- nvinfo : EIATTR_PARAM_CBANK
	.align		4
        /*0ae4*/ 	.byte	0x04, 0x0a
        /*0ae6*/ 	.short	(.L_55 - .L_54)
	.align		4
.L_54:
        /*0ae8*/ 	.word	index@(.nv.constant0._ZN7cutlass13device_kernelINS_4gemm6kernel13GemmUniversalIN4cute5tupleIJiiiiEEENS1_10collective13CollectiveMmaINS1_46MainloopSm100TmaUmmaWarpSpecializedBlockScaledILi15ELi2ELi2ENS5_IJNS4_1CILi1EEENSA_ILi2EEESB_EEEEENS5_IJNSA_ILi128EEENSA_ILi64EEESF_EEENS5_IJNS_12float_e2m1_tENS_13float_ue8m0_tEEEENS5_IJNS5_IJlSB_lEEENS4_6LayoutINS5_IJNS5_IJNS5_IJNSA_ILi32EEENSA_ILi4EEEEEEiEEESQ_NS5_IJSB_iEEEEEENS5_IJNS5_IJNS5_IJNSA_ILi16EEESO_EEEiEEENS5_IJNS5_IJNSA_ILi0EEESB_EEENSA_ILi512EEEEEENS5_IJSW_iEEEEEEEEEEESK_S13_NS4_8TiledMMAINS4_8MMA_AtomIJNS4_17SM100_MMA_MXF4_SSISI_SI_fSJ_Li128ELi64ELi32ELNS4_4UMMA5MajorE0ELS18_0ELNS17_7ScaleInE0ELS19_0EEEEEENSM_INS5_IJSB_SB_SB_EEENS5_IJSW_SW_SW_EEEEENS5_IJNS4_10UnderscoreES1F_S1F_EEEEENS5_IJNS4_23SM90_TMA_LOAD_MULTICASTES1I_EEENS5_IJNS4_14ComposedLayoutINS4_7SwizzleILi2ELi4ELi3EEENS4_18smem_ptr_flag_bitsILi4EEENSM_INS5_IJNSA_ILi8EEESF_EEENS5_IJSF_SB_EEEEEEENSM_INS5_IJNS5_IJNS5_IJSP_SB_EEENS5_IJSN_SC_EEEEEESB_NS5_IJSC_SB_EEEEEENS5_IJNS5_IJNS5_IJSU_SY_EEESX_EEESW_NS5_IJSC_SY_EEEEEEEEEEEvNS4_8identityENS5_IJNS4_13SM90_TMA_LOADES26_EEES24_vS25_EENS_8epilogue10collective18CollectiveEpilogueINS29_23Sm100TmaWarpSpecializedILi3ELi2ELi32ELb1ELb0EEEJSH_NS5_IJNSM_ISF_SB_EENSM_ISN_SB_EEEEENS_10bfloat16_tESL_S2H_SL_NS29_6fusion15FusionCallbacksIS2D_NS2I_17LinearCombinationIS2H_fS2H_fLNS_15FloatRoundStyleE2EEESH_S2G_JEEENS4_5SM1004TMEM4LOAD26SM100_TMEM_LOAD_32dp32b32xES26_NS1K_IS1M_NS1N_ILi16EEENSM_INS5_IJS1P_SN_EEENS5_IJSN_SB_EEEEEEENS4_39AutoVectorizingCopyWithAssumedAlignmentILi128EEENS4_14SM90_TMA_STOREES2W_S2Y_S2Y_EEEvvEEEEvNT_6ParamsE)
        /*0aec*/ 	.short	0x0380
        /*0aee*/ 	.short	0x0c00


	//----- nvinfo : EIATTR_SW_WAR
	.align		4
.L_55:
        /*0af0*/ 	.byte	0x04, 0x36
        /*0af2*/ 	.short	(.L_57 - .L_56)
.L_56:
        /*0af4*/ 	.word	0x00000008
.L_57:


//--------------------- .nv.callgraph             --------------------------
	.section	.nv.callgraph,"",@"SHT_CUDA_CALLGRAPH"
	.align	4
	.sectionentsize	8
	.align		4
        /*0000*/ 	.word	0x00000000
	.align		4
        /*0004*/ 	.word	0xffffffff
	.align		4
        /*0008*/ 	.word	index@(_ZN7cutlass13device_kernelINS_4gemm6kernel13GemmUniversalIN4cute5tupleIJiiiiEEENS1_10collective13CollectiveMmaINS1_46MainloopSm100TmaUmmaWarpSpecializedBlockScaledILi15ELi2ELi2ENS5_IJNS4_1CILi1EEENSA_ILi2EEESB_EEEEENS5_IJNSA_ILi128EEENSA_ILi64EEESF_EEENS5_IJNS_12float_e2m1_tENS_13float_ue8m0_tEEEENS5_IJNS5_IJlSB_lEEENS4_6LayoutINS5_IJNS5_IJNS5_IJNSA_ILi32EEENSA_ILi4EEEEEEiEEESQ_NS5_IJSB_iEEEEEENS5_IJNS5_IJNS5_IJNSA_ILi16EEESO_EEEiEEENS5_IJNS5_IJNSA_ILi0EEESB_EEENSA_ILi512EEEEEENS5_IJSW_iEEEEEEEEEEESK_S13_NS4_8TiledMMAINS4_8MMA_AtomIJNS4_17SM100_MMA_MXF4_SSISI_SI_fSJ_Li128ELi64ELi32ELNS4_4UMMA5MajorE0ELS18_0ELNS17_7ScaleInE0ELS19_0EEEEEENSM_INS5_IJSB_SB_SB_EEENS5_IJSW_SW_SW_EEEEENS5_IJNS4_10UnderscoreES1F_S1F_EEEEENS5_IJNS4_23SM90_TMA_LOAD_MULTICASTES1I_EEENS5_IJNS4_14ComposedLayoutINS4_7SwizzleILi2ELi4ELi3EEENS4_18smem_ptr_flag_bitsILi4EEENSM_INS5_IJNSA_ILi8EEESF_EEENS5_IJSF_SB_EEEEEEENSM_INS5_IJNS5_IJNS5_IJSP_SB_EEENS5_IJSN_SC_EEEEEESB_NS5_IJSC_SB_EEEEEENS5_IJNS5_IJNS5_IJSU_SY_EEESX_EEESW_NS5_IJSC_SY_EEEEEEEEEEEvNS4_8identityENS5_IJNS4_13SM90_TMA_LOADES26_EEES24_vS25_EENS_8epilogue10collective18CollectiveEpilogueINS29_23Sm100TmaWarpSpecializedILi3ELi2ELi32ELb1ELb0EEEJSH_NS5_IJNSM_ISF_SB_EENSM_ISN_SB_EEEEENS_10bfloat16_tESL_S2H_SL_NS29_6fusion15FusionCallbacksIS2D_NS2I_17LinearCombinationIS2H_fS2H_fLNS_15FloatRoundStyleE2EEESH_S2G_JEEENS4_5SM1004TMEM4LOAD26SM100_TMEM_LOAD_32dp32b32xES26_NS1K_IS1M_NS1N_ILi16EEENSM_INS5_IJS1P_SN_EEENS5_IJSN_SB_EEEEEEENS4_39AutoVectorizingCopyWithAssumedAlignmentILi128EEENS4_14SM90_TMA_STOREES2W_S2Y_S2Y_EEEvvEEEEvNT_6ParamsE)
	.align		4
        /*000c*/ 	.word	index@(__assertfail)
	.align		4
        /*0010*/ 	.word	0x00000000
	.align		4
        /*0014*/ 	.word	0xfffffffe
	.align		4
        /*0018*/ 	.word	0x00000000
	.align		4
        /*001c*/ 	.word	0xfffffffd
	.align		4
        /*0020*/ 	.word	0x00000000
	.align		4
        /*0024*/ 	.word	0xfffffffc


//--------------------- .nv.constant4             --------------------------
	.section	.nv.constant4,"a",@progbits
	.align	8
	.align		8
.nv.constant4:
        /*0000*/ 	.dword	__assertfail
	.align		8
        /*0008*/ 	.dword	__unnamed_1
	.align		8
        /*0010*/ 	.dword	__unnamed_2
	.align		8
        /*0018*/ 	.dword	_ZN40_INTERNAL_d448829f_4_k_cu_6da37973_347514cuda3std3__45__cpo5beginE
	.align		8
        /*0020*/ 	.dword	_ZN40_INTERNAL_d448829f_4_k_cu_6da37973_347514cuda3std3__45__cpo3endE
	.align		8
        /*0028*/ 	.dword	_ZN40_INTERNAL_d448829f_4_k_cu_6da37973_347514cuda3std3__45__cpo6cbeginE
	.align		8
        /*0030*/ 	.dword	_ZN40_INTERNAL_d448829f_4_k_cu_6da37973_347514cuda3std3__45__cpo4cendE
	.align		8
        /*0038*/ 	.dword	_ZN40_INTERNAL_d448829f_4_k_cu_6da37973_347514cuda3std3__442_GLOBAL__N__d448829f_4_k_cu_6da37973_347516ignoreE
	.align		8
        /*0040*/ 	.dword	_ZN40_INTERNAL_d448829f_4_k_cu_6da37973_347514cuda3std3__419piecewise_constructE
	.align		8
        /*0048*/ 	.dword	_ZN40_INTERNAL_d448829f_4_k_cu_6da37973_347514cuda3std3__48in_placeE
	.align		8
        /*0050*/ 	.dword	_ZN40_INTERNAL_d448829f_4_k_cu_6da37973_347514cuda3std6ranges3__45__cpo4swapE
	.align		8
        /*0058*/ 	.dword	_ZN40_INTERNAL_d448829f_4_k_cu_6da37973_347514cuda3std6ranges3__45__cpo9iter_moveE
	.align		8
        /*0060*/ 	.dword	_ZN40_INTERNAL_d448829f_4_k_cu_6da37973_347514cute7productE
	.align		8
        /*0068*/ 	.dword	_ZN40_INTERNAL_d448829f_4_k_cu_6da37973_347514cute1_E
	.align		8
        /*0070*/ 	.dword	$str$25
	.align		8
        /*0078*/ 	.dword	$str$26
	.align		8
        /*0080*/ 	.dword	$str$29
	.align		8
        /*0088*/ 	.dword	$str$30


//--------------------- .text._ZN7cutlass13device_kernelINS_4gemm6kernel13GemmUniversalIN4cute5tupleIJiiiiEEENS1_10collective13CollectiveMmaINS1_46MainloopSm100TmaUmmaWarpSpecializedBlockScaledILi15ELi2ELi2ENS5_IJNS4_1CILi1EEENSA_ILi2EEESB_EEEEENS5_IJNSA_ILi128EEENSA_ILi64EEESF_EEENS5_IJNS_12float_e2m1_tENS_13float_ue8m0_tEEEENS5_IJNS5_IJlSB_lEEENS4_6LayoutINS5_IJNS5_IJNS5_IJNSA_ILi32EEENSA_ILi4EEEEEEiEEESQ_NS5_IJSB_iEEEEEENS5_IJNS5_IJNS5_IJNSA_ILi16EEESO_EEEiEEENS5_IJNS5_IJNSA_ILi0EEESB_EEENSA_ILi512EEEEEENS5_IJSW_iEEEEEEEEEEESK_S13_NS4_8TiledMMAINS4_8MMA_AtomIJNS4_17SM100_MMA_MXF4_SSISI_SI_fSJ_Li128ELi64ELi32ELNS4_4UMMA5MajorE0ELS18_0ELNS17_7ScaleInE0ELS19_0EEEEEENSM_INS5_IJSB_SB_SB_EEENS5_IJSW_SW_SW_EEEEENS5_IJNS4_10UnderscoreES1F_S1F_EEEEENS5_IJNS4_23SM90_TMA_LOAD_MULTICASTES1I_EEENS5_IJNS4_14ComposedLayoutINS4_7SwizzleILi2ELi4ELi3EEENS4_18smem_ptr_flag_bitsILi4EEENSM_INS5_IJNSA_ILi8EEESF_EEENS5_IJSF_SB_EEEEEEENSM_INS5_IJNS5_IJNS5_IJSP_SB_EEENS5_IJSN_SC_EEEEEESB_NS5_IJSC_SB_EEEEEENS5_IJNS5_IJNS5_IJSU_SY_EEESX_EEESW_NS5_IJSC_SY_EEEEEEEEEEEvNS4_8identityENS5_IJNS4_13SM90_TMA_LOADES26_EEES24_vS25_EENS_8epilogue10collective18CollectiveEpilogueINS29_23Sm100TmaWarpSpecializedILi3ELi2ELi32ELb1ELb0EEEJSH_NS5_IJNSM_ISF_SB_EENSM_ISN_SB_EEEEENS_10bfloat16_tESL_S2H_SL_NS29_6fusion15FusionCallbacksIS2D_NS2I_17LinearCombinationIS2H_fS2H_fLNS_15FloatRoundStyleE2EEESH_S2G_JEEENS4_5SM1004TMEM4LOAD26SM100_TMEM_LOAD_32dp32b32xES26_NS1K_IS1M_NS1N_ILi16EEENSM_INS5_IJS1P_SN_EEENS5_IJSN_SB_EEEEEEENS4_39AutoVectorizingCopyWithAssumedAlignmentILi128EEENS4_14SM90_TMA_STOREES2W_S2Y_S2Y_EEEvvEEEEvNT_6ParamsE --------------------------
	.section	.text._ZN7cutlass13device_kernelINS_4gemm6kernel13GemmUniversalIN4cute5tupleIJiiiiEEENS1_10collective13CollectiveMmaINS1_46MainloopSm100TmaUmmaWarpSpecializedBlockScaledILi15ELi2ELi2ENS5_IJNS4_1CILi1EEENSA_ILi2EEESB_EEEEENS5_IJNSA_ILi128EEENSA_ILi64EEESF_EEENS5_IJNS_12float_e2m1_tENS_13float_ue8m0_tEEEENS5_IJNS5_IJlSB_lEEENS4_6LayoutINS5_IJNS5_IJNS5_IJNSA_ILi32EEENSA_ILi4EEEEEEiEEESQ_NS5_IJSB_iEEEEEENS5_IJNS5_IJNS5_IJNSA_ILi16EEESO_EEEiEEENS5_IJNS5_IJNSA_ILi0EEESB_EEENSA_ILi512EEEEEENS5_IJSW_iEEEEEEEEEEESK_S13_NS4_8TiledMMAINS4_8MMA_AtomIJNS4_17SM100_MMA_MXF4_SSISI_SI_fSJ_Li128ELi64ELi32ELNS4_4UMMA5MajorE0ELS18_0ELNS17_7ScaleInE0ELS19_0EEEEEENSM_INS5_IJSB_SB_SB_EEENS5_IJSW_SW_SW_EEEEENS5_IJNS4_10UnderscoreES1F_S1F_EEEEENS5_IJNS4_23SM90_TMA_LOAD_MULTICASTES1I_EEENS5_IJNS4_14ComposedLayoutINS4_7SwizzleILi2ELi4ELi3EEENS4_18smem_ptr_flag_bitsILi4EEENSM_INS5_IJNSA_ILi8EEESF_EEENS5_IJSF_SB_EEEEEEENSM_INS5_IJNS5_IJNS5_IJSP_SB_EEENS5_IJSN_SC_EEEEEESB_NS5_IJSC_SB_EEEEEENS5_IJNS5_IJNS5_IJSU_SY_EEESX_EEESW_NS5_IJSC_SY_EEEEEEEEEEEvNS4_8identityENS5_IJNS4_13SM90_TMA_LOADES26_EEES24_vS25_EENS_8epilogue10collective18CollectiveEpilogueINS29_23Sm100TmaWarpSpecializedILi3ELi2ELi32ELb1ELb0EEEJSH_NS5_IJNSM_ISF_SB_EENSM_ISN_SB_EEEEENS_10bfloat16_tESL_S2H_SL_NS29_6fusion15FusionCallbacksIS2D_NS2I_17LinearCombinationIS2H_fS2H_fLNS_15FloatRoundStyleE2EEESH_S2G_JEEENS4_5SM1004TMEM4LOAD26SM100_TMEM_LOAD_32dp32b32xES26_NS1K_IS1M_NS1N_ILi16EEENSM_INS5_IJS1P_SN_EEENS5_IJSN_SB_EEEEEEENS4_39AutoVectorizingCopyWithAssumedAlignmentILi128EEENS4_14SM90_TMA_STOREES2W_S2Y_S2Y_EEEvvEEEEvNT_6ParamsE,"ax",@progbits
	.align	128
.text._ZN7cutlass13device_kernelINS_4gemm6kernel13GemmUniversalIN4cute5tupleIJiiiiEEENS1_10collective13CollectiveMmaINS1_46MainloopSm100TmaUmmaWarpSpecializedBlockScaledILi15ELi2ELi2ENS5_IJNS4_1CILi1EEENSA_ILi2EEESB_EEEEENS5_IJNSA_ILi128EEENSA_ILi64EEESF_EEENS5_IJNS_12float_e2m1_tENS_13float_ue8m0_tEEEENS5_IJNS5_IJlSB_lEEENS4_6LayoutINS5_IJNS5_IJNS5_IJNSA_ILi32EEENSA_ILi4EEEEEEiEEESQ_NS5_IJSB_iEEEEEENS5_IJNS5_IJNS5_IJNSA_ILi16EEESO_EEEiEEENS5_IJNS5_IJNSA_ILi0EEESB_EEENSA_ILi512EEEEEENS5_IJSW_iEEEEEEEEEEESK_S13_NS4_8TiledMMAINS4_8MMA_AtomIJNS4_17SM100_MMA_MXF4_SSISI_SI_fSJ_Li128ELi64ELi32ELNS4_4UMMA5MajorE0ELS18_0ELNS17_7ScaleInE0ELS19_0EEEEEENSM_INS5_IJSB_SB_SB_EEENS5_IJSW_SW_SW_EEEEENS5_IJNS4_10UnderscoreES1F_S1F_EEEEENS5_IJNS4_23SM90_TMA_LOAD_MULTICASTES1I_EEENS5_IJNS4_14ComposedLayoutINS4_7SwizzleILi2ELi4ELi3EEENS4_18smem_ptr_flag_bitsILi4EEENSM_INS5_IJNSA_ILi8EEESF_EEENS5_IJSF_SB_EEEEEEENSM_INS5_IJNS5_IJNS5_IJSP_SB_EEENS5_IJSN_SC_EEEEEESB_NS5_IJSC_SB_EEEEEENS5_IJNS5_IJNS5_IJSU_SY_EEESX_EEESW_NS5_IJSC_SY_EEEEEEEEEEEvNS4_8identityENS5_IJNS4_13SM90_TMA_LOADES26_EEES24_vS25_EENS_8epilogue10collective18CollectiveEpilogueINS29_23Sm100TmaWarpSpecializedILi3ELi2ELi32ELb1ELb0EEEJSH_NS5_IJNSM_ISF_SB_EENSM_ISN_SB_EEEEENS_10bfloat16_tESL_S2H_SL_NS29_6fusion15FusionCallbacksIS2D_NS2I_17LinearCombinationIS2H_fS2H_fLNS_15FloatRoundStyleE2EEESH_S2G_JEEENS4_5SM1004TMEM4LOAD26SM100_TMEM_LOAD_32dp32b32xES26_NS1K_IS1M_NS1N_ILi16EEENSM_INS5_IJS1P_SN_EEENS5_IJSN_SB_EEEEEEENS4_39AutoVectorizingCopyWithAssumedAlignmentILi128EEENS4_14SM90_TMA_STOREES2W_S2Y_S2Y_EEEvvEEEEvNT_6ParamsE:
        .type           _ZN7cutlass13device_kernelINS_4gemm6kernel13GemmUniversalIN4cute5tupleIJiiiiEEENS1_10collective13CollectiveMmaINS1_46MainloopSm100TmaUmmaWarpSpecializedBlockScaledILi15ELi2ELi2ENS5_IJNS4_1CILi1EEENSA_ILi2EEESB_EEEEENS5_IJNSA_ILi128EEENSA_ILi64EEESF_EEENS5_IJNS_12float_e2m1_tENS_13float_ue8m0_tEEEENS5_IJNS5_IJlSB_lEEENS4_6LayoutINS5_IJNS5_IJNS5_IJNSA_ILi32EEENSA_ILi4EEEEEEiEEESQ_NS5_IJSB_iEEEEEENS5_IJNS5_IJNS5_IJNSA_ILi16EEESO_EEEiEEENS5_IJNS5_IJNSA_ILi0EEESB_EEENSA_ILi512EEEEEENS5_IJSW_iEEEEEEEEEEESK_S13_NS4_8TiledMMAINS4_8MMA_AtomIJNS4_17SM100_MMA_MXF4_SSISI_SI_fSJ_Li128ELi64ELi32ELNS4_4UMMA5MajorE0ELS18_0ELNS17_7ScaleInE0ELS19_0EEEEEENSM_INS5_IJSB_SB_SB_EEENS5_IJSW_SW_SW_EEEEENS5_IJNS4_10UnderscoreES1F_S1F_EEEEENS5_IJNS4_23SM90_TMA_LOAD_MULTICASTES1I_EEENS5_IJNS4_14ComposedLayoutINS4_7SwizzleILi2ELi4ELi3EEENS4_18smem_ptr_flag_bitsILi4EEENSM_INS5_IJNSA_ILi8EEESF_EEENS5_IJSF_SB_EEEEEEENSM_INS5_IJNS5_IJNS5_IJSP_SB_EEENS5_IJSN_SC_EEEEEESB_NS5_IJSC_SB_EEEEEENS5_IJNS5_IJNS5_IJSU_SY_EEESX_EEESW_NS5_IJSC_SY_EEEEEEEEEEEvNS4_8identityENS5_IJNS4_13SM90_TMA_LOADES26_EEES24_vS25_EENS_8epilogue10collective18CollectiveEpilogueINS29_23Sm100TmaWarpSpecializedILi3ELi2ELi32ELb1ELb0EEEJSH_NS5_IJNSM_ISF_SB_EENSM_ISN_SB_EEEEENS_10bfloat16_tESL_S2H_SL_NS29_6fusion15FusionCallbacksIS2D_NS2I_17LinearCombinationIS2H_fS2H_fLNS_15FloatRoundStyleE2EEESH_S2G_JEEENS4_5SM1004TMEM4LOAD26SM100_TMEM_LOAD_32dp32b32xES26_NS1K_IS1M_NS1N_ILi16EEENSM_INS5_IJS1P_SN_EEENS5_IJSN_SB_EEEEEEENS4_39AutoVectorizingCopyWithAssumedAlignmentILi128EEENS4_14SM90_TMA_STOREES2W_S2Y_S2Y_EEEvvEEEEvNT_6ParamsE,@function
        .size           _ZN7cutlass13device_kernelINS_4gemm6kernel13GemmUniversalIN4cute5tupleIJiiiiEEENS1_10collective13CollectiveMmaINS1_46MainloopSm100TmaUmmaWarpSpecializedBlockScaledILi15ELi2ELi2ENS5_IJNS4_1CILi1EEENSA_ILi2EEESB_EEEEENS5_IJNSA_ILi128EEENSA_ILi64EEESF_EEENS5_IJNS_12float_e2m1_tENS_13float_ue8m0_tEEEENS5_IJNS5_IJlSB_lEEENS4_6LayoutINS5_IJNS5_IJNS5_IJNSA_ILi32EEENSA_ILi4EEEEEEiEEESQ_NS5_IJSB_iEEEEEENS5_IJNS5_IJNS5_IJNSA_ILi16EEESO_EEEiEEENS5_IJNS5_IJNSA_ILi0EEESB_EEENSA_ILi512EEEEEENS5_IJSW_iEEEEEEEEEEESK_S13_NS4_8TiledMMAINS4_8MMA_AtomIJNS4_17SM100_MMA_MXF4_SSISI_SI_fSJ_Li128ELi64ELi32ELNS4_4UMMA5MajorE0ELS18_0ELNS17_7ScaleInE0ELS19_0EEEEEENSM_INS5_IJSB_SB_SB_EEENS5_IJSW_SW_SW_EEEEENS5_IJNS4_10UnderscoreES1F_S1F_EEEEENS5_IJNS4_23SM90_TMA_LOAD_MULTICASTES1I_EEENS5_IJNS4_14ComposedLayoutINS4_7SwizzleILi2ELi4ELi3EEENS4_18smem_ptr_flag_bitsILi4EEENSM_INS5_IJNSA_ILi8EEESF_EEENS5_IJSF_SB_EEEEEEENSM_INS5_IJNS5_IJNS5_IJSP_SB_EEENS5_IJSN_SC_EEEEEESB_NS5_IJSC_SB_EEEEEENS5_IJNS5_IJNS5_IJSU_SY_EEESX_EEESW_NS5_IJSC_SY_EEEEEEEEEEEvNS4_8identityENS5_IJNS4_13SM90_TMA_LOADES26_EEES24_vS25_EENS_8epilogue10collective18CollectiveEpilogueINS29_23Sm100TmaWarpSpecializedILi3ELi2ELi32ELb1ELb0EEEJSH_NS5_IJNSM_ISF_SB_EENSM_ISN_SB_EEEEENS_10bfloat16_tESL_S2H_SL_NS29_6fusion15FusionCallbacksIS2D_NS2I_17LinearCombinationIS2H_fS2H_fLNS_15FloatRoundStyleE2EEESH_S2G_JEEENS4_5SM1004TMEM4LOAD26SM100_TMEM_LOAD_32dp32b32xES26_NS1K_IS1M_NS1N_ILi16EEENSM_INS5_IJS1P_SN_EEENS5_IJSN_SB_EEEEEEENS4_39AutoVectorizingCopyWithAssumedAlignmentILi128EEENS4_14SM90_TMA_STOREES2W_S2Y_S2Y_EEEvvEEEEvNT_6ParamsE,(.L_x_195 - _ZN7cutlass13device_kernelINS_4gemm6kernel13GemmUniversalIN4cute5tupleIJiiiiEEENS1_10collective13CollectiveMmaINS1_46MainloopSm100TmaUmmaWarpSpecializedBlockScaledILi15ELi2ELi2ENS5_IJNS4_1CILi1EEENSA_ILi2EEESB_EEEEENS5_IJNSA_ILi128EEENSA_ILi64EEESF_EEENS5_IJNS_12float_e2m1_tENS_13float_ue8m0_tEEEENS5_IJNS5_IJlSB_lEEENS4_6LayoutINS5_IJNS5_IJNS5_IJNSA_ILi32EEENSA_ILi4EEEEEEiEEESQ_NS5_IJSB_iEEEEEENS5_IJNS5_IJNS5_IJNSA_ILi16EEESO_EEEiEEENS5_IJNS5_IJNSA_ILi0EEESB_EEENSA_ILi512EEEEEENS5_IJSW_iEEEEEEEEEEESK_S13_NS4_8TiledMMAINS4_8MMA_AtomIJNS4_17SM100_MMA_MXF4_SSISI_SI_fSJ_Li128ELi64ELi32ELNS4_4UMMA5MajorE0ELS18_0ELNS17_7ScaleInE0ELS19_0EEEEEENSM_INS5_IJSB_SB_SB_EEENS5_IJSW_SW_SW_EEEEENS5_IJNS4_10UnderscoreES1F_S1F_EEEEENS5_IJNS4_23SM90_TMA_LOAD_MULTICASTES1I_EEENS5_IJNS4_14ComposedLayoutINS4_7SwizzleILi2ELi4ELi3EEENS4_18smem_ptr_flag_bitsILi4EEENSM_INS5_IJNSA_ILi8EEESF_EEENS5_IJSF_SB_EEEEEEENSM_INS5_IJNS5_IJNS5_IJSP_SB_EEENS5_IJSN_SC_EEEEEESB_NS5_IJSC_SB_EEEEEENS5_IJNS5_IJNS5_IJSU_SY_EEESX_EEESW_NS5_IJSC_SY_EEEEEEEEEEEvNS4_8identityENS5_IJNS4_13SM90_TMA_LOADES26_EEES24_vS25_EENS_8epilogue10collective18CollectiveEpilogueINS29_23Sm100TmaWarpSpecializedILi3ELi2ELi32ELb1ELb0EEEJSH_NS5_IJNSM_ISF_SB_EENSM_ISN_SB_EEEEENS_10bfloat16_tESL_S2H_SL_NS29_6fusion15FusionCallbacksIS2D_NS2I_17LinearCombinationIS2H_fS2H_fLNS_15FloatRoundStyleE2EEESH_S2G_JEEENS4_5SM1004TMEM4LOAD26SM100_TMEM_LOAD_32dp32b32xES26_NS1K_IS1M_NS1N_ILi16EEENSM_INS5_IJS1P_SN_EEENS5_IJSN_SB_EEEEEEENS4_39AutoVectorizingCopyWithAssumedAlignmentILi128EEENS4_14SM90_TMA_STOREES2W_S2Y_S2Y_EEEvvEEEEvNT_6ParamsE)
        .other          _ZN7cutlass13device_kernelINS_4gemm6kernel13GemmUniversalIN4cute5tupleIJiiiiEEENS1_10collective13CollectiveMmaINS1_46MainloopSm100TmaUmmaWarpSpecializedBlockScaledILi15ELi2ELi2ENS5_IJNS4_1CILi1EEENSA_ILi2EEESB_EEEEENS5_IJNSA_ILi128EEENSA_ILi64EEESF_EEENS5_IJNS_12float_e2m1_tENS_13float_ue8m0_tEEEENS5_IJNS5_IJlSB_lEEENS4_6LayoutINS5_IJNS5_IJNS5_IJNSA_ILi32EEENSA_ILi4EEEEEEiEEESQ_NS5_IJSB_iEEEEEENS5_IJNS5_IJNS5_IJNSA_ILi16EEESO_EEEiEEENS5_IJNS5_IJNSA_ILi0EEESB_EEENSA_ILi512EEEEEENS5_IJSW_iEEEEEEEEEEESK_S13_NS4_8TiledMMAINS4_8MMA_AtomIJNS4_17SM100_MMA_MXF4_SSISI_SI_fSJ_Li128ELi64ELi32ELNS4_4UMMA5MajorE0ELS18_0ELNS17_7ScaleInE0ELS19_0EEEEEENSM_INS5_IJSB_SB_SB_EEENS5_IJSW_SW_SW_EEEEENS5_IJNS4_10UnderscoreES1F_S1F_EEEEENS5_IJNS4_23SM90_TMA_LOAD_MULTICASTES1I_EEENS5_IJNS4_14ComposedLayoutINS4_7SwizzleILi2ELi4ELi3EEENS4_18smem_ptr_flag_bitsILi4EEENSM_INS5_IJNSA_ILi8EEESF_EEENS5_IJSF_SB_EEEEEEENSM_INS5_IJNS5_IJNS5_IJSP_SB_EEENS5_IJSN_SC_EEEEEESB_NS5_IJSC_SB_EEEEEENS5_IJNS5_IJNS5_IJSU_SY_EEESX_EEESW_NS5_IJSC_SY_EEEEEEEEEEEvNS4_8identityENS5_IJNS4_13SM90_TMA_LOADES26_EEES24_vS25_EENS_8epilogue10collective18CollectiveEpilogueINS29_23Sm100TmaWarpSpecializedILi3ELi2ELi32ELb1ELb0EEEJSH_NS5_IJNSM_ISF_SB_EENSM_ISN_SB_EEEEENS_10bfloat16_tESL_S2H_SL_NS29_6fusion15FusionCallbacksIS2D_NS2I_17LinearCombinationIS2H_fS2H_fLNS_15FloatRoundStyleE2EEESH_S2G_JEEENS4_5SM1004TMEM4LOAD26SM100_TMEM_LOAD_32dp32b32xES26_NS1K_IS1M_NS1N_ILi16EEENSM_INS5_IJS1P_SN_EEENS5_IJSN_SB_EEEEEEENS4_39AutoVectorizingCopyWithAssumedAlignmentILi128EEENS4_14SM90_TMA_STOREES2W_S2Y_S2Y_EEEvvEEEEvNT_6ParamsE,@"STO_CUDA_ENTRY STV_DEFAULT"
_ZN7cutlass13device_kernelINS_4gemm6kernel13GemmUniversalIN4cute5tupleIJiiiiEEENS1_10collective13CollectiveMmaINS1_46MainloopSm100TmaUmmaWarpSpecializedBlockScaledILi15ELi2ELi2ENS5_IJNS4_1CILi1EEENSA_ILi2EEESB_EEEEENS5_IJNSA_ILi128EEENSA_ILi64EEESF_EEENS5_IJNS_12float_e2m1_tENS_13float_ue8m0_tEEEENS5_IJNS5_IJlSB_lEEENS4_6LayoutINS5_IJNS5_IJNS5_IJNSA_ILi32EEENSA_ILi4EEEEEEiEEESQ_NS5_IJSB_iEEEEEENS5_IJNS5_IJNS5_IJNSA_ILi16EEESO_EEEiEEENS5_IJNS5_IJNSA_ILi0EEESB_EEENSA_ILi512EEEEEENS5_IJSW_iEEEEEEEEEEESK_S13_NS4_8TiledMMAINS4_8MMA_AtomIJNS4_17SM100_MMA_MXF4_SSISI_SI_fSJ_Li128ELi64ELi32ELNS4_4UMMA5MajorE0ELS18_0ELNS17_7ScaleInE0ELS19_0EEEEEENSM_INS5_IJSB_SB_SB_EEENS5_IJSW_SW_SW_EEEEENS5_IJNS4_10UnderscoreES1F_S1F_EEEEENS5_IJNS4_23SM90_TMA_LOAD_MULTICASTES1I_EEENS5_IJNS4_14ComposedLayoutINS4_7SwizzleILi2ELi4ELi3EEENS4_18smem_ptr_flag_bitsILi4EEENSM_INS5_IJNSA_ILi8EEESF_EEENS5_IJSF_SB_EEEEEEENSM_INS5_IJNS5_IJNS5_IJSP_SB_EEENS5_IJSN_SC_EEEEEESB_NS5_IJSC_SB_EEEEEENS5_IJNS5_IJNS5_IJSU_SY_EEESX_EEESW_NS5_IJSC_SY_EEEEEEEEEEEvNS4_8identityENS5_IJNS4_13SM90_TMA_LOADES26_EEES24_vS25_EENS_8epilogue10collective18CollectiveEpilogueINS29_23Sm100TmaWarpSpecializedILi3ELi2ELi32ELb1ELb0EEEJSH_NS5_IJNSM_ISF_SB_EENSM_ISN_SB_EEEEENS_10bfloat16_tESL_S2H_SL_NS29_6fusion15FusionCallbacksIS2D_NS2I_17LinearCombinationIS2H_fS2H_fLNS_15FloatRoundStyleE2EEESH_S2G_JEEENS4_5SM1004TMEM4LOAD26SM100_TMEM_LOAD_32dp32b32xES26_NS1K_IS1M_NS1N_ILi16EEENSM_INS5_IJS1P_SN_EEENS5_IJSN_SB_EEEEEEENS4_39AutoVectorizingCopyWithAssumedAlignmentILi128EEENS4_14SM90_TMA_STOREES2W_S2Y_S2Y_EEEvvEEEEvNT_6ParamsE:
[----:B------:R-:W1:Y:S01]  /*0000*/  LDC R1, c[0x0][0x37c] ;  /* 0x0000df00ff017b82 */ /* 0x000e620000000800 */
[----:B------:R-:W2:Y:S01]  /*0010*/  S2R R93, SR_TID.X ;  /* 0x00000000005d7919 */ /* 0x000ea20000002100 */
[----:B------:R-:W3:Y:S01]  /*0020*/  LDCU.64 UR4, c[0x0][0xc90] ;  /* 0x00019200ff0477ac */ /* 0x000ee20008000a00 */
[----:B------:R-:W-:Y:S02]  /*0030*/  PRMT R88, RZ, 0x7610, R88 ;  /* 0x00007610ff587816 */ /* 0x000fe40000000058 */
[----:B------:R-:W-:Y:S01]  /*0040*/  ELECT P5, URZ, PT ;  /* 0x0000000000ff782f */ /* 0x000fe200038a0000 */
[----:B------:R-:W4:Y:S01]  /*0050*/  LDCU.64 UR46, c[0x0][0x358] ;  /* 0x00006b00ff2e77ac */ /* 0x000f220008000a00 */
[----:B---3--:R-:W-:-:S04]  /*0060*/  UISETP.NE.U32.AND UP0, UPT, UR4, URZ, UPT ;  /* 0x000000ff0400728c */ /* 0x008fc8000bf05070 */
[----:B------:R-:W-:Y:S01]  /*0070*/  UISETP.NE.AND.EX UP0, UPT, UR5, URZ, UPT, UP0 ;  /* 0x000000ff0500728c */ /* 0x000fe2000bf05300 */
[----:B--2---:R-:W-:-:S05]  /*0080*/  SHF.R.U32.HI R92, RZ, 0x5, R93 ;  /* 0x00000005ff5c7819 */ /* 0x004fca000001165d */
[----:B------:R-:W2:Y:S02]  /*0090*/  SHFL.IDX PT, R0, R92, RZ, 0x1f ;  /* 0x00001fff5c007589 */ /* 0x000ea400000e0000 */
[----:B--2---:R-:W-:Y:S01]  /*00a0*/  R2UR UR6, R0 ;  /* 0x00000000000672ca */ /* 0x004fe200000e0000 */
[----:B-1--4-:R-:W-:-:S14]  /*00b0*/  BRA.U UP0, `(.L_x_0) ;  /* 0x00000001002c7547 */ /* 0x012fdc000b800000 */
[----:B------:R-:W1:Y:S02]  /*00c0*/  LDCU.64 UR8, c[0x0][0xc88] ;  /* 0x00019100ff0877ac */ /* 0x000e640008000a00 */
[----:B-1----:R-:W-:-:S04]  /*00d0*/  UISETP.NE.U32.AND UP0, UPT, UR8, URZ, UPT ;  /* 0x000000ff0800728c */ /* 0x002fc8000bf05070 */
[----:B------:R-:W-:-:S09]  /*00e0*/  UISETP.NE.AND.EX UP0, UPT, UR9, URZ, UPT, UP0 ;  /* 0x000000ff0900728c */ /* 0x000fd2000bf05300 */
[----:B------:R-:W-:Y:S05]  /*00f0*/  BRA.U !UP0, `(.L_x_1) ;  /* 0x0000000108107547 */ /* 0x000fea000b800000 */
[----:B------:R-:W1:Y:S02]  /*0100*/  LDC.64 R2, c[0x0][0xc88] ;  /* 0x00032200ff027b82 */ /* 0x000e640000000a00 */
[----:B-1----:R1:W5:Y:S01]  /*0110*/  LDG.E R49, desc[UR46][R2.64] ;  /* 0x0000002e02317981 */ /* 0x002362000c1e1900 */
[----:B------:R-:W-:Y:S01]  /*0120*/  HFMA2 R88, -RZ, RZ, 0, 5.9604644775390625e-08 ;  /* 0x00000001ff587431 */ /* 0x000fe200000001ff */
[----:B------:R-:W-:Y:S05]  /*0130*/  BRA `(.L_x_0) ;  /* 0x00000000000c7947 */ /* 0x000fea0003800000 */
.L_x_1:
[----:B------:R-:W1:Y:S01]  /*0140*/  LDCU UR7, c[0x0][0xc80] ;  /* 0x00019000ff0777ac */ /* 0x000e620008000800 */
[----:B------:R-:W-:Y:S01]  /*0150*/  HFMA2 R88, -RZ, RZ, 0, 5.9604644775390625e-08 ;  /* 0x00000001ff587431 */ /* 0x000fe200000001ff */
[----:B-1----:R-:W-:Y:S02]  /*0160*/  MOV R49, UR7 ;  /* 0x0000000700317c02 */ /* 0x002fe40008000f00 */
.L_x_0:
[----:B------:R-:W2:Y:S02]  /*0170*/  LDCU.64 UR8, c[0x0][0xcb0] ;  /* 0x00019600ff0877ac */ /* 0x000ea40008000a00 */
[----:B--2---:R-:W-:-:S04]  /*0180*/  UISETP.NE.U32.AND UP0, UPT, UR8, URZ, UPT ;  /* 0x000000ff0800728c */ /* 0x004fc8000bf05070 */
[----:B------:R-:W-:-:S09]  /*0190*/  UISETP.NE.AND.EX UP0, UPT, UR9, URZ, UPT, UP0 ;  /* 0x000000ff0900728c */ /* 0x000fd2000bf05300 */
[----:B------:R-:W-:Y:S05]  /*01a0*/  BRA.U UP0, `(.L_x_2) ;  /* 0x0000000100247547 */ /* 0x000fea000b800000 */
[----:B------:R-:W2:Y:S02]  /*01b0*/  LDCU.64 UR8, c[0x0][0xca8] ;  /* 0x00019500ff0877ac */ /* 0x000ea40008000a00 */
[----:B--2---:R-:W-:-:S04]  /*01c0*/  UISETP.NE.U32.AND UP0, UPT, UR8, URZ, UPT ;  /* 0x000000ff0800728c */ /* 0x004fc8000bf05070 */
[----:B------:R-:W-:-:S09]  /*01d0*/  UISETP.NE.AND.EX UP0, UPT, UR9, URZ, UPT, UP0 ;  /* 0x000000ff0900728c */ /* 0x000fd2000bf05300 */
[----:B------:R-:W-:Y:S05]  /*01e0*/  BRA.U !UP0, `(.L_x_3) ;  /* 0x00000001080c7547 */ /* 0x000fea000b800000 */
[----:B-1----:R-:W1:Y:S02]  /*01f0*/  LDC.64 R2, c[0x0][0xca8] ;  /* 0x00032a00ff027b82 */ /* 0x002e640000000a00 */
[----:B-1----:R2:W5:Y:S01]  /*0200*/  LDG.E R47, desc[UR46][R2.64] ;  /* 0x0000002e022f7981 */ /* 0x002562000c1e1900 */
[----:B------:R-:W-:Y:S05]  /*0210*/  BRA `(.L_x_2) ;  /* 0x0000000000087947 */ /* 0x000fea0003800000 */
.L_x_3:
[----:B------:R-:W2:Y:S02]  /*0220*/  LDCU UR7, c[0x0][0xca0] ;  /* 0x00019400ff0777ac */ /* 0x000ea40008000800 */
[----:B--2---:R-:W-:Y:S02]  /*0230*/  MOV R47, UR7 ;  /* 0x00000007002f7c02 */ /* 0x004fe40008000f00 */
.L_x_2:
[----:B------:R-:W-:Y:S01]  /*0240*/  IMAD.U32 R0, RZ, RZ, UR6 ;  /* 0x00000006ff007e24 */ /* 0x000fe2000f8e00ff */
[----:B------:R-:W-:Y:S04]  /*0250*/  BSSY.RECONVERGENT B0, `(.L_x_4) ;  /* 0x0000012000007945 */ /* 0x000fe80003800200 */
[C---:B------:R-:W-:Y:S02]  /*0260*/  ISETP.NE.OR P1, PT, R0.reuse, 0x1, !P5 ;  /* 0x000000010000780c */ /* 0x040fe40006f25670 */
[----:B------:R-:W-:-:S11]  /*0270*/  ISETP.NE.OR P0, PT, R0, 0x3, !P5 ;  /* 0x000000030000780c */ /* 0x000fd60006f05670 */
[----:B------:R-:W-:Y:S05]  /*0280*/  @P1 BRA `(.L_x_5) ;  /* 0x0000000000381947 */ /* 0x000fea0003800000 */
[----:B------:R-:W3:Y:S02]  /*0290*/  LDCU.64 UR8, c[0x0][0x348] ;  /* 0x00006900ff0877ac */ /* 0x000ee40008000a00 */
[----:B---3--:R-:W-:Y:S02]  /*02a0*/  UIADD3 UR14, UP3, UPT, UR8, 0x80, URZ ;  /* 0x00000080080e7890 */ /* 0x008fe4000ff7e0ff */
[----:B------:R-:W-:Y:S02]  /*02b0*/  UIADD3 UR12, UP2, UPT, UR8, 0x180, URZ ;  /* 0x00000180080c7890 */ /* 0x000fe4000ff5e0ff */
[----:B------:R-:W-:Y:S02]  /*02c0*/  UIADD3 UR10, UP1, UPT, UR8, 0x280, URZ ;  /* 0x00000280080a7890 */ /* 0x000fe4000ff3e0ff */
[----:B------:R-:W-:Y:S02]  /*02d0*/  UIADD3 UR8, UP0, UPT, UR8, 0x380, URZ ;  /* 0x0000038008087890 */ /* 0x000fe4000ff1e0ff */
[----:B------:R-:W-:-:S02]  /*02e0*/  UIADD3.X UR15, UPT, UPT, URZ, UR9, URZ, UP3, !UPT ;  /* 0x00000009ff0f7290 */ /* 0x000fc40009ffe4ff */
[----:B------:R-:W-:Y:S02]  /*02f0*/  UIADD3.X UR13, UPT, UPT, URZ, UR9, URZ, UP2, !UPT ;  /* 0x00000009ff0d7290 */ /* 0x000fe400097fe4ff */
[----:B------:R-:W-:Y:S02]  /*0300*/  UIADD3.X UR11, UPT, UPT, URZ, UR9, URZ, UP1, !UPT ;  /* 0x00000009ff0b7290 */ /* 0x000fe40008ffe4ff */
[----:B------:R-:W-:-:S03]  /*0310*/  UIADD3.X UR9, UPT, UPT, URZ, UR9, URZ, UP0, !UPT ;  /* 0x00000009ff097290 */ /* 0x000fc600087fe4ff */
[----:B------:R3:W-:Y:S02]  /*0320*/  UTMACCTL.PF [UR14] ;  /* 0x000000000e0079b9 */ /* 0x0007e40008040000 */
[----:B------:R3:W-:Y:S02]  /*0330*/  UTMACCTL.PF [UR12] ;  /* 0x000000000c0079b9 */ /* 0x0007e40008040000 */
[----:B------:R3:W-:Y:S02]  /*0340*/  UTMACCTL.PF [UR10] ;  /* 0x000000000a0079b9 */ /* 0x0007e40008040000 */
[----:B------:R3:W-:Y:S02]  /*0350*/  UTMACCTL.PF [UR8] ;  /* 0x00000000080079b9 */ /* 0x0007e40008040000 */
[----:B---3--:R-:W-:Y:S01]  /*0360*/  NOP ;  /* 0x0000000000007918 */ /* 0x008fe20000000000 */
.L_x_5:
[----:B------:R-:W-:Y:S05]  /*0370*/  BSYNC.RECONVERGENT B0 ;  /* 0x0000000000007941 */ /* 0x000fea0003800200 */
.L_x_4:
[----:B------:R-:W-:Y:S04]  /*0380*/  BSSY.RECONVERGENT B0, `(.L_x_6) ;  /* 0x000000a000007945 */ /* 0x000fe80003800200 */
[----:B------:R-:W-:Y:S05]  /*0390*/  @P0 BRA `(.L_x_7) ;  /* 0x0000000000200947 */ /* 0x000fea0003800000 */
[----:B------:R-:W3:Y:S02]  /*03a0*/  LDCU.64 UR8, c[0x0][0x348] ;  /* 0x00006900ff0877ac */ /* 0x000ee40008000a00 */
[----:B---3--:R-:W-:Y:S02]  /*03b0*/  UIADD3 UR10, UP1, UPT, UR8, 0x980, URZ ;  /* 0x00000980080a7890 */ /* 0x008fe4000ff3e0ff */
[----:B------:R-:W-:Y:S02]  /*03c0*/  UIADD3 UR8, UP0, UPT, UR8, 0xa80, URZ ;  /* 0x00000a8008087890 */ /* 0x000fe4000ff1e0ff */
[----:B------:R-:W-:Y:S02]  /*03d0*/  UIADD3.X UR11, UPT, UPT, URZ, UR9, URZ, UP1, !UPT ;  /* 0x00000009ff0b7290 */ /* 0x000fe40008ffe4ff */
[----:B------:R-:W-:-:S07]  /*03e0*/  UIADD3.X UR9, UPT, UPT, URZ, UR9, URZ, UP0, !UPT ;  /* 0x00000009ff097290 */ /* 0x000fce00087fe4ff */
[----:B------:R3:W-:Y:S02]  /*03f0*/  UTMACCTL.PF [UR10] ;  /* 0x000000000a0079b9 */ /* 0x0007e40008040000 */
[----:B------:R3:W-:Y:S02]  /*0400*/  UTMACCTL.PF [UR8] ;  /* 0x00000000080079b9 */ /* 0x0007e40008040000 */
[----:B---3--:R-:W-:Y:S01]  /*0410*/  NOP ;  /* 0x0000000000007918 */ /* 0x008fe20000000000 */
.L_x_7:
[----:B------:R-:W-:Y:S05]  /*0420*/  BSYNC.RECONVERGENT B0 ;  /* 0x0000000000007941 */ /* 0x000fea0003800200 */
.L_x_6:
[----:B------:R-:W3:Y:S01]  /*0430*/  LDCU.64 UR8, c[0x0][0xc88] ;  /* 0x00019100ff0877ac */ /* 0x000ee20008000a00 */
[----:B------:R-:W-:Y:S02]  /*0440*/  UISETP.EQ.U32.AND UP1, UPT, UR4, URZ, UPT ;  /* 0x000000ff0400728c */ /* 0x000fe4000bf22070 */
[----:B------:R-:W-:Y:S02]  /*0450*/  UPLOP3.LUT UP4, UPT, UPT, UPT, UPT, 0x80, 0x8 ;  /* 0x000000000008789c */ /* 0x000fe40003f8f070 */
[----:B---3--:R-:W-:-:S04]  /*0460*/  UISETP.NE.U32.AND UP0, UPT, UR8, URZ, UPT ;  /* 0x000000ff0800728c */ /* 0x008fc8000bf05070 */
[----:B------:R-:W-:-:S04]  /*0470*/  UISETP.NE.AND.EX UP0, UPT, UR9, URZ, UPT, UP0 ;  /* 0x000000ff0900728c */ /* 0x000fc8000bf05300 */
[----:B------:R-:W-:-:S04]  /*0480*/  UISETP.EQ.OR.EX UP2, UPT, UR5, URZ, !UP0, UP1 ;  /* 0x000000ff0500728c */ /* 0x000fc8000c742710 */
[----:B------:R-:W-:-:S05]  /*0490*/  UP2UR UR48, UPR, URZ, 0x4 ;  /* 0x00000004ff307883 */ /* 0x000fca0008000000 */
[----:B------:R-:W-:Y:S07]  /*04a0*/  BRA.U !UP2, `(.L_x_8) ;  /* 0x000000010a207547 */ /* 0x000fee000b800000 */
[----:B------:R-:W-:Y:S01]  /*04b0*/  UISETP.NE.U32.AND UP1, UPT, UR4, URZ, UPT ;  /* 0x000000ff0400728c */ /* 0x000fe2000bf25070 */
[----:B-----5:R-:W-:Y:S01]  /*04c0*/  FSETP.NEU.AND P0, PT, R49, RZ, PT ;  /* 0x000000ff3100720b */ /* 0x020fe20003f0d000 */
[----:B------:R-:W-:Y:S02]  /*04d0*/  USEL UR4, URZ, 0xffffffff, UP0 ;  /* 0xffffffffff047887 */ /* 0x000fe40008000000 */
[----:B------:R-:W-:-:S10]  /*04e0*/  UISETP.NE.AND.EX UP1, UPT, UR5, URZ, UPT, UP1 ;  /* 0x000000ff0500728c */ /* 0x000fd4000bf25310 */
[----:B------:R-:W-:Y:S01]  /*04f0*/  VOTEU.ANY UP0, P0 ;  /* 0x0000000000ff7886 */ /* 0x000fe20000000100 */
[----:B------:R-:W-:-:S04]  /*0500*/  @!UP1 USEL UR4, URZ, 0xffffffff, UP0 ;  /* 0xffffffffff049887 */ /* 0x000fc80008000000 */
[----:B------:R-:W-:-:S04]  /*0510*/  ULOP3.LUT UR4, UR4, 0x1, URZ, 0xc0, !UPT ;  /* 0x0000000104047892 */ /* 0x000fc8000f8ec0ff */
[----:B------:R-:W-:-:S11]  /*0520*/  UISETP.NE.U32.AND UP4, UPT, UR4, 0x1, UPT ;  /* 0x000000010400788c */ /* 0x000fd6000bf85070 */
.L_x_8:
[----:B-12---:R-:W1:Y:S01]  /*0530*/  SHFL.IDX PT, R2, R92, RZ, 0x1f ;  /* 0x00001fff5c027589 */ /* 0x006e6200000e0000 */
[----:B------:R-:W-:-:S04]  /*0540*/  UISETP.NE.AND UP0, UPT, UR6, 0x2, UPT ;  /* 0x000000020600788c */ /* 0x000fc8000bf05270 */
[----:B------:R-:W-:Y:S01]  /*0550*/  USEL UR14, URZ, 0x1, UP0 ;  /* 0x00000001ff0e7887 */ /* 0x000fe20008000000 */
[----:B-1----:R-:W-:-:S13]  /*0560*/  ISETP.NE.AND P0, PT, R2, RZ, PT ;  /* 0x000000ff0200720c */ /* 0x002fda0003f05270 */
[----:B------:R-:W-:Y:S05]  /*0570*/  @P0 BRA `(.L_x_9) ;  /* 0x0000000000bc0947 */ /* 0x000fea0003800000 */
[----:B------:R-:W-:Y:S01]  /*0580*/  ELECT P0, URZ, PT ;  /* 0x0000000000ff782f */ /* 0x000fe20003800000 */
[----:B------:R-:W-:-:S12]  /*0590*/  BSSY.RECONVERGENT B0, `(.L_x_9) ;  /* 0x000002d000007945 */ /* 0x000fd80003800200 */
[----:B------:R-:W-:Y:S05]  /*05a0*/  @!P0 BRA `(.L_x_10) ;  /* 0x0000000000ac8947 */ /* 0x000fea0003800000 */
[----:B------:R-:W1:Y:S01]  /*05b0*/  S2UR UR7, SR_CgaCtaId ;  /* 0x00000000000779c3 */ /* 0x000e620000008800 */
[----:B------:R-:W-:Y:S01]  /*05c0*/  UMOV UR8, 0x400 ;  /* 0x0000040000087882 */ /* 0x000fe20000000000 */
[----:B------:R-:W-:Y:S01]  /*05d0*/  UMOV UR5, 0x1 ;  /* 0x0000000100057882 */ /* 0x000fe20000000000 */
[----:B------:R-:W-:Y:S01]  /*05e0*/  UMOV UR4, 0x2 ;  /* 0x0000000200047882 */ /* 0x000fe20000000000 */
[----:B-1----:R-:W-:Y:S02]  /*05f0*/  ULEA UR7, UR7, UR8, 0x18 ;  /* 0x0000000807077291 */ /* 0x002fe4000f8ec0ff */
[----:B------:R-:W-:-:S04]  /*0600*/  UIADD3 UR8, UPT, UPT, -UR5, 0x100000, URZ ;  /* 0x0010000005087890 */ /* 0x000fc8000fffe1ff */
[----:B------:R-:W-:Y:S02]  /*0610*/  USHF.L.U32 UR9, UR8, 0xb, URZ ;  /* 0x0000000b08097899 */ /* 0x000fe400080006ff */
[----:B------:R-:W-:Y:S02]  /*0620*/  USHF.L.U32 UR8, UR8, 0x1, URZ ;  /* 0x0000000108087899 */ /* 0x000fe400080006ff */
[----:B------:R-:W-:-:S04]  /*0630*/  UIADD3 UR4, UPT, UPT, -UR4, 0x100000, URZ ;  /* 0x0010000004047890 */ /* 0x000fc8000fffe1ff */
[----:B------:R-:W-:Y:S02]  /*0640*/  USHF.L.U32 UR5, UR4, 0xb, URZ ;  /* 0x0000000b04057899 */ /* 0x000fe400080006ff */
[----:B------:R-:W-:Y:S01]  /*0650*/  USHF.L.U32 UR4, UR4, 0x1, URZ ;  /* 0x0000000104047899 */ /* 0x000fe200080006ff */
[----:B------:R-:W1:Y:S03]  /*0660*/  FENCE.VIEW.ASYNC.S ;  /* 0x00000000000073c6 */ /* 0x000e660000000000 */
[----:B-1----:R1:W2:Y:S08]  /*0670*/  SYNCS.EXCH.64 URZ, [UR7], UR8 ;  /* 0x0000000807ff75b2 */ /* 0x0022b00008000100 */
[----:B------:R1:W3:Y:S01]  /*0680*/  SYNCS.EXCH.64 URZ, [UR7+0x78], UR4 ;  /* 0x0000780407ff75b2 */ /* 0x0002e20008000100 */
[----:B------:R1:W4:Y:S01]  /*0690*/  SYNCS.EXCH.64 URZ, [UR7+0x8], UR8 ;  /* 0x0000080807ff75b2 */ /* 0x0003220008000100 */
[----:B------:R1:W1:Y:S01]  /*06a0*/  SYNCS.EXCH.64 URZ, [UR7+0x80], UR4 ;  /* 0x0000800407ff75b2 */ /* 0x0002620008000100 */
        /* <DEDUP_REMOVED lines=26> */
[----:B--234-:R-:W-:Y:S01]  /*0850*/  NOP ;  /* 0x0000000000007918 */ /* 0x01cfe20000000000 */
.L_x_10:
[----:B-1----:R-:W-:Y:S05]  /*0860*/  BSYNC.RECONVERGENT B0 ;  /* 0x0000000000007941 */ /* 0x002fea0003800200 */
.L_x_9:
[----:B------:R-:W1:Y:S01]  /*0870*/  SHFL.IDX PT, R2, R92, RZ, 0x1f ;  /* 0x00001fff5c027589 */ /* 0x000e6200000e0000 */
[----:B------:R-:W-:Y:S01]  /*0880*/  NOP ;  /* 0x0000000000007918 */ /* 0x000fe20000000000 */
[----:B-1----:R-:W-:-:S13]  /*0890*/  ISETP.NE.AND P0, PT, R2, 0x1, PT ;  /* 0x000000010200780c */ /* 0x002fda0003f05270 */
[----:B------:R-:W-:Y:S05]  /*08a0*/  @P0 BRA `(.L_x_11) ;  /* 0x0000000000500947 */ /* 0x000fea0003800000 */
[----:B------:R-:W1:Y:S01]  /*08b0*/  S2UR UR7, SR_CgaCtaId ;  /* 0x00000000000779c3 */ /* 0x000e620000008800 */
[----:B------:R-:W-:Y:S01]  /*08c0*/  UMOV UR8, 0x400 ;  /* 0x0000040000087882 */ /* 0x000fe20000000000 */
[----:B------:R-:W-:Y:S01]  /*08d0*/  UMOV UR5, 0x20 ;  /* 0x0000002000057882 */ /* 0x000fe20000000000 */
[----:B------:R-:W-:Y:S01]  /*08e0*/  UMOV UR4, 0x80 ;  /* 0x0000008000047882 */ /* 0x000fe20000000000 */
[----:B------:R-:W-:Y:S01]  /*08f0*/  ELECT P0, URZ, PT ;  /* 0x0000000000ff782f */ /* 0x000fe20003800000 */
        /* <DEDUP_REMOVED lines=8> */
[----:B-1----:R1:W2:Y:S08]  /*0980*/  SYNCS.EXCH.64 URZ, [UR7+0xf0], UR8 ;  /* 0x0000f00807ff75b2 */ /* 0x0022b00008000100 */
[----:B------:R1:W3:Y:S01]  /*0990*/  SYNCS.EXCH.64 URZ, [UR7+0x108], UR4 ;  /* 0x0001080407ff75b2 */ /* 0x0002e20008000100 */
[----:B------:R1:W4:Y:S01]  /*09a0*/  SYNCS.EXCH.64 URZ, [UR7+0xf8], UR8 ;  /* 0x0000f80807ff75b2 */ /* 0x0003220008000100 */
[----:B------:R1:W1:Y:S01]  /*09b0*/  SYNCS.EXCH.64 URZ, [UR7+0x110], UR4 ;  /* 0x0001100407ff75b2 */ /* 0x0002620008000100 */
[----:B------:R1:W1:Y:S01]  /*09c0*/  SYNCS.EXCH.64 URZ, [UR7+0x100], UR8 ;  /* 0x0001000807ff75b2 */ /* 0x0002620008000100 */
[----:B------:R1:W1:Y:S01]  /*09d0*/  SYNCS.EXCH.64 URZ, [UR7+0x118], UR4 ;  /* 0x0001180407ff75b2 */ /* 0x0002620008000100 */
[----:B------:R-:W-:Y:S01]  /*09e0*/  NOP ;  /* 0x0000000000007918 */ /* 0x000fe20000000000 */
.L_x_11:
[----:B------:R-:W2:Y:S01]  /*09f0*/  SHFL.IDX PT, R2, R92, RZ, 0x1f ;  /* 0x00001fff5c027589 */ /* 0x000ea200000e0000 */
[----:B------:R-:W-:Y:S01]  /*0a00*/  NOP ;  /* 0x0000000000007918 */ /* 0x000fe20000000000 */
[----:B--2---:R-:W-:-:S13]  /*0a10*/  ISETP.NE.AND P0, PT, R2, 0x3, PT ;  /* 0x000000030200780c */ /* 0x004fda0003f05270 */
[----:B------:R-:W-:Y:S05]  /*0a20*/  @P0 BRA `(.L_x_12) ;  /* 0x0000000000300947 */ /* 0x000fea0003800000 */
[----:B-1----:R-:W1:Y:S01]  /*0a30*/  S2UR UR5, SR_CgaCtaId ;  /* 0x00000000000579c3 */ /* 0x002e620000008800 */
[----:B------:R-:W-:Y:S01]  /*0a40*/  UMOV UR7, 0x400 ;  /* 0x0000040000077882 */ /* 0x000fe20000000000 */
[----:B------:R-:W-:Y:S01]  /*0a50*/  UMOV UR4, 0x20 ;  /* 0x0000002000047882 */ /* 0x000fe20000000000 */
[----:B------:R-:W-:Y:S01]  /*0a60*/  ELECT P0, URZ, PT ;  /* 0x0000000000ff782f */ /* 0x000fe20003800000 */
[----:B------:R-:W-:-:S04]  /*0a70*/  UIADD3 UR8, UPT, UPT, -UR4, 0x100000, URZ ;  /* 0x0010000004087890 */ /* 0x000fc8000fffe1ff */
[----:B------:R-:W-:Y:S02]  /*0a80*/  USHF.L.U32 UR9, UR8, 0xb, URZ ;  /* 0x0000000b08097899 */ /* 0x000fe400080006ff */
[----:B------:R-:W-:Y:S02]  /*0a90*/  USHF.L.U32 UR8, UR8, 0x1, URZ ;  /* 0x0000000108087899 */ /* 0x000fe400080006ff */
[----:B-1----:R-:W-:Y:S01]  /*0aa0*/  ULEA UR5, UR5, UR7, 0x18 ;  /* 0x0000000705057291 */ /* 0x002fe2000f8ec0ff */
[----:B------:R-:W1:Y:S11]  /*0ab0*/  FENCE.VIEW.ASYNC.S ;  /* 0x00000000000073c6 */ /* 0x000e760000000000 */
[----:B-1----:R2:W1:Y:S01]  /*0ac0*/  SYNCS.EXCH.64 URZ, [UR5+0x120], UR8 ;  /* 0x0001200805ff75b2 */ /* 0x0024620008000100 */
[----:B------:R2:W1:Y:S02]  /*0ad0*/  SYNCS.EXCH.64 URZ, [UR5+0x128], UR8 ;  /* 0x0001280805ff75b2 */ /* 0x0004640008000100 */
[----:B--2---:R-:W-:Y:S01]  /*0ae0*/  NOP ;  /* 0x0000000000007918 */ /* 0x004fe20000000000 */
.L_x_12:
[----:B------:R-:W2:Y:S01]  /*0af0*/  SHFL.IDX PT, R2, R92, RZ, 0x1f ;  /* 0x00001fff5c027589 */ /* 0x000ea200000e0000 */
[----:B------:R-:W-:Y:S01]  /*0b00*/  NOP ;  /* 0x0000000000007918 */ /* 0x000fe20000000000 */
[----:B--2---:R-:W-:-:S13]  /*0b10*/  ISETP.NE.AND P0, PT, R2, 0x4, PT ;  /* 0x000000040200780c */ /* 0x004fda0003f05270 */
[----:B------:R-:W-:Y:S05]  /*0b20*/  @P0 BRA `(.L_x_13) ;  /* 0x00000000004c0947 */ /* 0x000fea0003800000 */
[----:B-1----:R-:W1:Y:S01]  /*0b30*/  S2UR UR5, SR_CgaCtaId ;  /* 0x00000000000579c3 */ /* 0x002e620000008800 */
[----:B------:R-:W-:Y:S01]  /*0b40*/  UMOV UR8, 0x1e0 ;  /* 0x000001e000087882 */ /* 0x000fe20000000000 */
[----:B------:R-:W-:Y:S01]  /*0b50*/  UMOV UR7, 0x400 ;  /* 0x0000040000077882 */ /* 0x000fe20000000000 */
[----:B------:R-:W-:Y:S01]  /*0b60*/  USEL UR8, UR8, 0x1a0, UP4 ;  /* 0x000001a008087887 */ /* 0x000fe2000a000000 */
[----:B------:R-:W-:Y:S01]  /*0b70*/  UMOV UR4, 0x1 ;  /* 0x0000000100047882 */ /* 0x000fe20000000000 */
[----:B------:R-:W-:Y:S01]  /*0b80*/  ELECT P0, URZ, PT ;  /* 0x0000000000ff782f */ /* 0x000fe20003800000 */
[----:B------:R-:W-:-:S04]  /*0b90*/  UIADD3 UR10, UPT, UPT, -UR4, 0x100000, URZ ;  /* 0x00100000040a7890 */ /* 0x000fc8000fffe1ff */
[----:B------:R-:W-:Y:S02]  /*0ba0*/  USHF.L.U32 UR11, UR10, 0xb, URZ ;  /* 0x0000000b0a0b7899 */ /* 0x000fe400080006ff */
[----:B------:R-:W-:Y:S02]  /*0bb0*/  USHF.L.U32 UR10, UR10, 0x1, URZ ;  /* 0x000000010a0a7899 */ /* 0x000fe400080006ff */
[----:B------:R-:W-:-:S04]  /*0bc0*/  UIADD3 UR8, UPT, UPT, -UR8, 0x100000, URZ ;  /* 0x0010000008087890 */ /* 0x000fc8000fffe1ff */
[----:B------:R-:W-:Y:S02]  /*0bd0*/  USHF.L.U32 UR9, UR8, 0xb, URZ ;  /* 0x0000000b08097899 */ /* 0x000fe400080006ff */
[----:B------:R-:W-:Y:S02]  /*0be0*/  USHF.L.U32 UR8, UR8, 0x1, URZ ;  /* 0x0000000108087899 */ /* 0x000fe400080006ff */
[----:B-1----:R-:W-:Y:S01]  /*0bf0*/  ULEA UR5, UR5, UR7, 0x18 ;  /* 0x0000000705057291 */ /* 0x002fe2000f8ec0ff */
[----:B------:R-:W1:Y:S11]  /*0c00*/  FENCE.VIEW.ASYNC.S ;  /* 0x00000000000073c6 */ /* 0x000e760000000000 */
[----:B-1----:R2:W1:Y:S01]  /*0c10*/  SYNCS.EXCH.64 URZ, [UR5+0x130], UR10 ;  /* 0x0001300a05ff75b2 */ /* 0x0024620008000100 */
[----:B------:R2:W1:Y:S01]  /*0c20*/  SYNCS.EXCH.64 URZ, [UR5+0x140], UR8 ;  /* 0x0001400805ff75b2 */ /* 0x0004620008000100 */
[----:B------:R2:W1:Y:S01]  /*0c30*/  SYNCS.EXCH.64 URZ, [UR5+0x138], UR10 ;  /* 0x0001380a05ff75b2 */ /* 0x0004620008000100 */
[----:B------:R2:W1:Y:S02]  /*0c40*/  SYNCS.EXCH.64 URZ, [UR5+0x148], UR8 ;  /* 0x0001480805ff75b2 */ /* 0x0004640008000100 */
[----:B--2---:R-:W-:Y:S01]  /*0c50*/  NOP ;  /* 0x0000000000007918 */ /* 0x004fe20000000000 */
.L_x_13:
[----:B------:R-:W2:Y:S01]  /*0c60*/  SHFL.IDX PT, R2, R92, RZ, 0x1f ;  /* 0x00001fff5c027589 */ /* 0x000ea200000e0000 */
[----:B------:R-:W-:Y:S01]  /*0c70*/  NOP ;  /* 0x0000000000007918 */ /* 0x000fe20000000000 */
[----:B--2---:R-:W-:-:S13]  /*0c80*/  ISETP.NE.AND P0, PT, R2, 0x5, PT ;  /* 0x000000050200780c */ /* 0x004fda0003f05270 */
[----:B------:R-:W-:Y:S05]  /*0c90*/  @P0 BRA `(.L_x_14) ;  /* 0x0000000000480947 */ /* 0x000fea0003800000 */
[----:B-1----:R-:W1:Y:S01]  /*0ca0*/  S2UR UR7, SR_CgaCtaId ;  /* 0x00000000000779c3 */ /* 0x002e620000008800 */
        /* <DEDUP_REMOVED lines=12> */
[----:B-1----:R2:W1:Y:S08]  /*0d70*/  SYNCS.EXCH.64 URZ, [UR7+0x150], UR8 ;  /* 0x0001500807ff75b2 */ /* 0x0024700008000100 */
[----:B------:R2:W1:Y:S01]  /*0d80*/  SYNCS.EXCH.64 URZ, [UR7+0x160], UR4 ;  /* 0x0001600407ff75b2 */ /* 0x0004620008000100 */
[----:B------:R2:W1:Y:S01]  /*0d90*/  SYNCS.EXCH.64 URZ, [UR7+0x158], UR8 ;  /* 0x0001580807ff75b2 */ /* 0x0004620008000100 */
[----:B------:R2:W1:Y:S02]  /*0da0*/  SYNCS.EXCH.64 URZ, [UR7+0x168], UR4 ;  /* 0x0001680407ff75b2 */ /* 0x0004640008000100 */
[----:B--2---:R-:W-:Y:S01]  /*0db0*/  NOP ;  /* 0x0000000000007918 */ /* 0x004fe20000000000 */
.L_x_14:
[----:B------:R-:W2:Y:S01]  /*0dc0*/  SHFL.IDX PT, R2, R92, RZ, 0x1f ;  /* 0x00001fff5c027589 */ /* 0x000ea200000e0000 */
[----:B------:R-:W1:Y:S01]  /*0dd0*/  S2UR UR45, SR_CgaCtaId ;  /* 0x00000000002d79c3 */ /* 0x000e620000008800 */
[----:B------:R-:W-:Y:S01]  /*0de0*/  NOP ;  /* 0x0000000000007918 */ /* 0x000fe20000000000 */
[----:B--2---:R-:W-:-:S13]  /*0df0*/  ISETP.NE.AND P0, PT, R2, 0x3, PT ;  /* 0x000000030200780c */ /* 0x004fda0003f05270 */
[----:B-1----:R-:W-:Y:S05]  /*0e00*/  @P0 BRA `(.L_x_15) ;  /* 0x0000000000340947 */ /* 0x002fea0003800000 */
[----:B------:R-:W-:Y:S01]  /*0e10*/  UMOV UR5, 0x400 ;  /* 0x0000040000057882 */ /* 0x000fe20000000000 */
[----:B------:R-:W-:Y:S01]  /*0e20*/  UMOV UR4, 0x20 ;  /* 0x0000002000047882 */ /* 0x000fe20000000000 */
[----:B------:R-:W-:Y:S02]  /*0e30*/  ULEA UR5, UR45, UR5, 0x18 ;  /* 0x000000052d057291 */ /* 0x000fe4000f8ec0ff */
[----:B------:R-:W-:-:S04]  /*0e40*/  UIADD3 UR8, UPT, UPT, -UR4, 0x100000, URZ ;  /* 0x0010000004087890 */ /* 0x000fc8000fffe1ff */
[----:B------:R-:W-:Y:S02]  /*0e50*/  USHF.L.U32 UR9, UR8, 0xb, URZ ;  /* 0x0000000b08097899 */ /* 0x000fe400080006ff */
[----:B------:R-:W-:Y:S01]  /*0e60*/  USHF.L.U32 UR8, UR8, 0x1, URZ ;  /* 0x0000000108087899 */ /* 0x000fe200080006ff */
[----:B------:R-:W-:Y:S01]  /*0e70*/  ELECT P0, URZ, PT ;  /* 0x0000000000ff782f */ /* 0x000fe20003800000 */
[----:B------:R-:W1:Y:S10]  /*0e80*/  FENCE.VIEW.ASYNC.S ;  /* 0x00000000000073c6 */ /* 0x000e740000000000 */
[----:B-1----:R1:W2:Y:S01]  /*0e90*/  SYNCS.EXCH.64 URZ, [UR5+0x170], UR8 ;  /* 0x0001700805ff75b2 */ /* 0x0022a20008000100 */
[----:B------:R1:W1:Y:S01]  /*0ea0*/  SYNCS.EXCH.64 URZ, [UR5+0x180], UR8 ;  /* 0x0001800805ff75b2 */ /* 0x0002620008000100 */
[----:B------:R1:W1:Y:S01]  /*0eb0*/  SYNCS.EXCH.64 URZ, [UR5+0x178], UR8 ;  /* 0x0001780805ff75b2 */ /* 0x0002620008000100 */
[----:B------:R1:W1:Y:S01]  /*0ec0*/  SYNCS.EXCH.64 URZ, [UR5+0x188], UR8 ;  /* 0x0001880805ff75b2 */ /* 0x0002620008000100 */
[----:B------:R-:W-:Y:S01]  /*0ed0*/  NOP ;  /* 0x0000000000007918 */ /* 0x000fe20000000000 */
.L_x_15:
[----:B------:R-:W3:Y:S01]  /*0ee0*/  LDCU UR4, c[0x0][0x36c] ;  /* 0x00006d80ff0477ac */ /* 0x000ee20008000800 */
[----:B------:R-:W-:Y:S01]  /*0ef0*/  ISETP.NE.OR P5, PT, R0, 0x2, !P5 ;  /* 0x000000020000780c */ /* 0x000fe20006fa5670 */
[----:B------:R-:W-:Y:S01]  /*0f00*/  NOP ;  /* 0x0000000000007918 */ /* 0x000fe20000000000 */
[----:B------:R-:W-:Y:S01]  /*0f10*/  LOP3.LUT R10, R93, 0x1f, RZ, 0xc0, !PT ;  /* 0x0000001f5d0a7812 */ /* 0x000fe200078ec0ff */
[----:B------:R-:W-:Y:S02]  /*0f20*/  UISETP.NE.AND UP3, UPT, UR6, URZ, UPT ;  /* 0x000000ff0600728c */ /* 0x000fe4000bf65270 */
[----:B---3--:R-:W-:-:S09]  /*0f30*/  UISETP.EQ.U32.AND UP0, UPT, UR4, 0x1, UPT ;  /* 0x000000010400788c */ /* 0x008fd2000bf02070 */
[----:B------:R-:W-:Y:S05]  /*0f40*/  BRA.U !UP0, `(.L_x_16) ;  /* 0x0000000108087547 */ /* 0x000fea000b800000 */
[----:B-12-4-:R-:W-:Y:S01]  /*0f50*/  UCGABAR_ARV ;  /* 0x00000000000079c7 */ /* 0x016fe20008000000 */
[----:B------:R-:W-:Y:S05]  /*0f60*/  BRA `(.L_x_17) ;  /* 0x0000000000047947 */ /* 0x000fea0003800000 */
.L_x_16:
[----:B-12-4-:R-:W-:Y:S01]  /*0f70*/  NOP ;  /* 0x0000000000007918 */ /* 0x016fe20000000000 */
.L_x_17:
[----:B------:R-:W1:Y:S01]  /*0f80*/  S2UR UR27, SR_CTAID.X ;  /* 0x00000000001b79c3 */ /* 0x000e620000002500 */
[----:B------:R-:W-:-:S05]  /*0f90*/  CS2R.32 R87, SR_CgaSize ;  /* 0x0000000000577805 */ /* 0x000fca0000008a00 */
[----:B------:R-:W-:-:S05]  /*0fa0*/  IMAD R87, R87, -0xa0, RZ ;  /* 0xffffff6057577824 */ /* 0x000fca00078e02ff */
[----:B------:R-:W-:-:S14]  /*0fb0*/  R2UR UR5, R87 ;  /* 0x00000000570572ca */ /* 0x000fdc00000e0000 */
[----:B------:R-:W2:Y:S01]  /*0fc0*/  LDCU UR5, c[0x0][UR5+0x2b0] ;  /* 0x00005600050577ac */ /* 0x000ea20008000800 */
[----:B------:R-:W-:Y:S02]  /*0fd0*/  PRMT R9, RZ, 0x7610, R9 ;  /* 0x00007610ff097816 */ /* 0x000fe40000000009 */
[----:B------:R-:W-:-:S05]  /*0fe0*/  CS2R.32 R87, SR_CgaSize ;  /* 0x0000000000577805 */ /* 0x000fca0000008a00 */
[----:B------:R-:W-:-:S05]  /*0ff0*/  IMAD R87, R87, -0xa0, RZ ;  /* 0xffffff6057577824 */ /* 0x000fca00078e02ff */
[----:B------:R-:W-:-:S14]  /*1000*/  R2UR UR4, R87 ;  /* 0x00000000570472ca */ /* 0x000fdc00000e0000 */
[----:B------:R-:W3:Y:S01]  /*1010*/  LDCU UR4, c[0x0][UR4+0x2b4] ;  /* 0x00005680040477ac */ /* 0x000ee20008000800 */
[----:B------:R-:W4:Y:S01]  /*1020*/  S2UR UR8, SR_CTAID.Y ;  /* 0x00000000000879c3 */ /* 0x000f220000002600 */
[----:B------:R-:W2:Y:S01]  /*1030*/  LDCU UR7, c[0x0][0xf30] ;  /* 0x0001e600ff0777ac */ /* 0x000ea20008000800 */
[----:B------:R-:W-:Y:S02]  /*1040*/  USHF.L.U32 UR26, UR45, 0x7, URZ ;  /* 0x000000072d1a7899 */ /* 0x000fe400080006ff */
[----:B------:R-:W-:-:S04]  /*1050*/  UISETP.NE.AND UP1, UPT, UR6, 0x2, UPT ;  /* 0x000000020600788c */ /* 0x000fc8000bf25270 */
[----:B------:R-:W3:Y:S01]  /*1060*/  LDC R11, c[0x0][0xf24] ;  /* 0x0003c900ff0b7b82 */ /* 0x000ee20000000800 */
[----:B------:R-:W-:Y:S01]  /*1070*/  ULOP3.LUT UR26, UR26, 0x80, URZ, 0xc0, !UPT ;  /* 0x000000801a1a7892 */ /* 0x000fe2000f8ec0ff */
[----:B-1----:R-:W-:Y:S02]  /*1080*/  I2FP.F32.U32 R87, UR27 ;  /* 0x0000001b00577c45 */ /* 0x002fe40008201000 */
[----:B------:R-:W-:-:S05]  /*1090*/  CS2R.32 R2, SR_CgaSize ;  /* 0x0000000000027805 */ /* 0x000fca0000008a00 */
[----:B------:R-:W-:-:S06]  /*10a0*/  IMAD R2, R2, -0xa0, RZ ;  /* 0xffffff6002027824 */ /* 0x000fcc00078e02ff */
[----:B------:R-:W1:Y:S01]  /*10b0*/  LDC R2, c[0x0][R2+0x2a0] ;  /* 0x0000a80002027b82 */ /* 0x000e620000000800 */
[----:B--2---:R-:W-:Y:S01]  /*10c0*/  UISETP.NE.AND UP2, UPT, UR7, 0x1, UPT ;  /* 0x000000010700788c */ /* 0x004fe2000bf45270 */
[----:B------:R-:W-:Y:S01]  /*10d0*/  FMUL R87, R87, UR5 ;  /* 0x0000000557577c20 */ /* 0x000fe20008400000 */
[----:B------:R-:W-:Y:S01]  /*10e0*/  USHF.L.U32 UR5, UR45, 0xc, URZ ;  /* 0x0000000c2d057899 */ /* 0x000fe200080006ff */
[----:B----4-:R-:W-:Y:S02]  /*10f0*/  I2FP.F32.U32 R86, UR8 ;  /* 0x0000000800567c45 */ /* 0x010fe40008201000 */
[----:B------:R-:W-:-:S05]  /*1100*/  CS2R.32 R0, SR_CgaSize ;  /* 0x0000000000007805 */ /* 0x000fca0000008a00 */
[----:B------:R-:W-:-:S06]  /*1110*/  IMAD R0, R0, -0xa0, RZ ;  /* 0xffffff6000007824 */ /* 0x000fcc00078e02ff */
[----:B------:R-:W2:Y:S01]  /*1120*/  LDC R0, c[0x0][R0+0x2a4] ;  /* 0x0000a90000007b82 */ /* 0x000ea20000000800 */
[----:B------:R-:W-:Y:S01]  /*1130*/  MOV R24, UR8 ;  /* 0x0000000800187c02 */ /* 0x000fe20008000f00 */
[----:B------:R-:W4:Y:S01]  /*1140*/  F2I.U32.TRUNC.NTZ R87, R87 ;  /* 0x0000005700577305 */ /* 0x000f22000020f000 */
[----:B------:R-:W-:Y:S01]  /*1150*/  ULOP3.LUT UR5, UR5, 0x1000, URZ, 0xc0, !UPT ;  /* 0x0000100005057892 */ /* 0x000fe2000f8ec0ff */
[----:B---3--:R-:W-:Y:S01]  /*1160*/  FMUL R86, R86, UR4 ;  /* 0x0000000456567c20 */ /* 0x008fe20008400000 */
[----:B------:R-:W-:Y:S01]  /*1170*/  USHF.L.U32 UR4, UR45, 0x8, URZ ;  /* 0x000000082d047899 */ /* 0x000fe200080006ff */
[----:B------:R-:W-:Y:S02]  /*1180*/  ISETP.GE.AND P0, PT, R11, 0x1, PT ;  /* 0x000000010b00780c */ /* 0x000fe40003f06270 */
[----:B------:R-:W3:Y:S01]  /*1190*/  LDC R40, c[0x0][0xf24] ;  /* 0x0003c900ff287b82 */ /* 0x000ee20000000800 */
[----:B------:R-:W-:Y:S01]  /*11a0*/  ULOP3.LUT UR4, UR4, 0x100, URZ, 0xc0, !UPT ;  /* 0x0000010004047892 */ /* 0x000fe2000f8ec0ff */
[----:B------:R-:W1:Y:S06]  /*11b0*/  F2I.U32.TRUNC.NTZ R86, R86 ;  /* 0x0000005600567305 */ /* 0x000e6c000020f000 */
[----:B------:R-:W3:Y:S01]  /*11c0*/  S2UR UR44, SR_CTAID.Z ;  /* 0x00000000002c79c3 */ /* 0x000ee20000002700 */
[----:B----4-:R-:W-:-:S05]  /*11d0*/  IADD3 R87, PT, PT, -R87, RZ, RZ ;  /* 0x000000ff57577210 */ /* 0x010fca0007ffe1ff */
[----:B-1----:R-:W-:Y:S01]  /*11e0*/  IMAD R87, R2, R87, UR27 ;  /* 0x0000001b02577e24 */ /* 0x002fe2000f8e0257 */
[----:B------:R-:W-:-:S05]  /*11f0*/  IADD3 R86, PT, PT, -R86, RZ, RZ ;  /* 0x000000ff56567210 */ /* 0x000fca0007ffe1ff */
[----:B--2---:R-:W-:Y:S01]  /*1200*/  IMAD R86, R0, R86, UR8 ;  /* 0x0000000800567e24 */ /* 0x004fe2000f8e0256 */
[----:B------:R-:W-:Y:S06]  /*1210*/  BRA.U UP3, `(.L_x_18) ;  /* 0x0000000103247547 */ /* 0x000fec000b800000 */
[C---:B------:R-:W-:Y:S02]  /*1220*/  ISETP.NE.AND P2, PT, R86.reuse, 0x1, PT ;  /* 0x000000015600780c */ /* 0x040fe40003f45270 */
[----:B------:R-:W-:Y:S02]  /*1230*/  ISETP.NE.AND P1, PT, R86, RZ, PT ;  /* 0x000000ff5600720c */ /* 0x000fe40003f25270 */
[C---:B------:R-:W-:Y:S02]  /*1240*/  ISETP.NE.AND P3, PT, R87.reuse, RZ, PT ;  /* 0x000000ff5700720c */ /* 0x040fe40003f65270 */
[----:B------:R-:W-:Y:S02]  /*1250*/  SEL R0, RZ, 0x2, P2 ;  /* 0x00000002ff007807 */ /* 0x000fe40001000000 */
[----:B------:R-:W-:Y:S02]  /*1260*/  ISETP.EQ.OR P1, PT, R87, RZ, !P1 ;  /* 0x000000ff5700720c */ /* 0x000fe40004f22670 */
[----:B------:R-:W-:-:S02]  /*1270*/  SEL R0, R0, 0x2, P3 ;  /* 0x0000000200007807 */ /* 0x000fc40001800000 */
[----:B------:R-:W-:-:S05]  /*1280*/  SEL R2, RZ, 0x1, !P1 ;  /* 0x00000001ff027807 */ /* 0x000fca0004800000 */
[----:B------:R-:W-:-:S05]  /*1290*/  IMAD.IADD R0, R2, 0x1, R0 ;  /* 0x0000000102007824 */ /* 0x000fca00078e0200 */
[----:B------:R-:W-:Y:S02]  /*12a0*/  PRMT R9, R0, 0x7610, R9 ;  /* 0x0000761000097816 */ /* 0x000fe40000000009 */
.L_x_18:
[----:B------:R-:W-:Y:S05]  /*12b0*/  @!P0 BRA `(.L_x_19) ;  /* 0x0000000000c08947 */ /* 0x000fea0003800000 */
[----:B------:R-:W1:Y:S01]  /*12c0*/  LDC.64 R4, c[0x0][0xf18] ;  /* 0x0003c600ff047b82 */ /* 0x000e620000000a00 */
[----:B------:R-:W-:-:S07]  /*12d0*/  ISETP.NE.AND P0, PT, R11, 0x1, PT ;  /* 0x000000010b00780c */ /* 0x000fce0003f05270 */
[----:B------:R-:W2:Y:S08]  /*12e0*/  LDC R8, c[0x0][0xf0c] ;  /* 0x0003c300ff087b82 */ /* 0x000eb00000000800 */
[----:B------:R-:W4:Y:S08]  /*12f0*/  LDC R13, c[0x0][0x370] ;  /* 0x0000dc00ff0d7b82 */ /* 0x000f300000000800 */
[----:B------:R-:W3:Y:S01]  /*1300*/  LDC R12, c[0x0][0x374] ;  /* 0x0000dd00ff0c7b82 */ /* 0x000ee20000000800 */
[----:B-1----:R-:W-:-:S07]  /*1310*/  ISETP.NE.AND P1, PT, R4, 0x1, PT ;  /* 0x000000010400780c */ /* 0x002fce0003f25270 */
[----:B------:R-:W4:Y:S01]  /*1320*/  LDC.64 R6, c[0x0][0xf10] ;  /* 0x0003c400ff067b82 */ /* 0x000f220000000a00 */
[----:B--2---:R-:W-:-:S07]  /*1330*/  ISETP.NE.AND P2, PT, R8, 0x1, PT ;  /* 0x000000010800780c */ /* 0x004fce0003f45270 */
[----:B------:R-:W1:Y:S08]  /*1340*/  LDC R0, c[0x0][0xf20] ;  /* 0x0003c800ff007b82 */ /* 0x000e700000000800 */
[----:B------:R-:W2:Y:S01]  /*1350*/  LDC.64 R2, c[0x0][0xf28] ;  /* 0x0003ca00ff027b82 */ /* 0x000ea20000000a00 */
[----:B---3--:R-:W-:-:S04]  /*1360*/  IMAD.HI.U32 R14, R12, R5, RZ ;  /* 0x000000050c0e7227 */ /* 0x008fc800078e00ff */
[----:B----4-:R-:W-:-:S04]  /*1370*/  IMAD.HI.U32 R15, R13, R6, RZ ;  /* 0x000000060d0f7227 */ /* 0x010fc800078e00ff */
[----:B------:R-:W-:Y:S01]  /*1380*/  IMAD.HI.U32 R6, R6, UR27, RZ ;  /* 0x0000001b06067c27 */ /* 0x000fe2000f8e00ff */
[----:B------:R-:W-:Y:S02]  /*1390*/  @P2 SHF.R.U32.HI R13, RZ, R7, R15 ;  /* 0x00000007ff0d2219 */ /* 0x000fe4000001160f */
[----:B-1----:R-:W-:Y:S01]  /*13a0*/  @P1 SHF.R.U32.HI R12, RZ, R0, R14 ;  /* 0x00000000ff0c1219 */ /* 0x002fe2000001160e */
[----:B------:R-:W-:Y:S01]  /*13b0*/  IMAD.HI.U32 R15, R24, R5, RZ ;  /* 0x00000005180f7227 */ /* 0x000fe200078e00ff */
[----:B------:R-:W-:-:S04]  /*13c0*/  SHF.R.U32.HI R6, RZ, R7, R6 ;  /* 0x00000007ff067219 */ /* 0x000fc80000011606 */
[----:B------:R-:W-:Y:S01]  /*13d0*/  SHF.R.U32.HI R15, RZ, R0, R15 ;  /* 0x00000000ff0f7219 */ /* 0x000fe2000001160f */
[----:B------:R-:W-:Y:S02]  /*13e0*/  IMAD.U32 R0, RZ, RZ, UR27 ;  /* 0x0000001bff007e24 */ /* 0x000fe4000f8e00ff */
[----:B--2---:R-:W-:Y:S01]  /*13f0*/  IMAD.HI.U32 R14, R12, R2, RZ ;  /* 0x000000020c0e7227 */ /* 0x004fe200078e00ff */
[----:B------:R-:W-:Y:S02]  /*1400*/  SEL R15, R24, R15, !P1 ;  /* 0x0000000f180f7207 */ /* 0x000fe40004800000 */
[----:B------:R-:W-:Y:S01]  /*1410*/  SEL R0, R0, R6, !P2 ;  /* 0x0000000600007207 */ /* 0x000fe20005000000 */
[----:B------:R-:W-:Y:S01]  /*1420*/  IMAD.HI.U32 R5, R13, R2, RZ ;  /* 0x000000020d057227 */ /* 0x000fe200078e00ff */
[----:B------:R-:W-:-:S04]  /*1430*/  @P0 SHF.R.U32.HI R12, RZ, R3, R14 ;  /* 0x00000003ff0c0219 */ /* 0x000fc8000001160e */
[----:B------:R-:W-:Y:S01]  /*1440*/  @P0 SHF.R.U32.HI R13, RZ, R3, R5 ;  /* 0x00000003ff0d0219 */ /* 0x000fe20000011605 */
[----:B------:R-:W-:-:S04]  /*1450*/  IMAD R12, R12, R11, RZ ;  /* 0x0000000b0c0c7224 */ /* 0x000fc800078e02ff */
[----:B------:R-:W-:Y:S01]  /*1460*/  IMAD R5, R13, R11, RZ ;  /* 0x0000000b0d057224 */ /* 0x000fe200078e02ff */
[----:B------:R-:W-:-:S04]  /*1470*/  ISETP.GE.AND P1, PT, R15, R12, PT ;  /* 0x0000000c0f00720c */ /* 0x000fc80003f26270 */
[----:B------:R-:W-:Y:S01]  /*1480*/  ISETP.GE.OR P1, PT, R0, R5, P1 ;  /* 0x000000050000720c */ /* 0x000fe20000f26670 */
[----:B------:R-:W-:-:S05]  /*1490*/  IMAD.HI.U32 R5, R15, R2, RZ ;  /* 0x000000020f057227 */ /* 0x000fca00078e00ff */
[----:B------:R-:W-:-:S04]  /*14a0*/  SHF.R.U32.HI R5, RZ, R3, R5 ;  /* 0x00000003ff057219 */ /* 0x000fc80000011605 */
[----:B------:R-:W-:-:S03]  /*14b0*/  SEL R5, R15, R5, !P0 ;  /* 0x000000050f057207 */ /* 0x000fc60004000000 */
[----:B------:R-:W-:-:S04]  /*14c0*/  @!P1 IMAD.HI.U32 R6, R0, R2, RZ ;  /* 0x0000000200069227 */ /* 0x000fc800078e00ff */
[----:B------:R-:W-:Y:S01]  /*14d0*/  IMAD.MOV R2, RZ, RZ, -R5 ;  /* 0x000000ffff027224 */ /* 0x000fe200078e0a05 */
[----:B------:R-:W-:-:S03]  /*14e0*/  @!P1 SHF.R.U32.HI R3, RZ, R3, R6 ;  /* 0x00000003ff039219 */ /* 0x000fc60000011606 */
[----:B------:R-:W-:Y:S01]  /*14f0*/  IMAD R2, R11, R2, R15 ;  /* 0x000000020b027224 */ /* 0x000fe200078e020f */
[----:B------:R-:W-:-:S04]  /*1500*/  @!P1 SEL R3, R0, R3, !P0 ;  /* 0x0000000300039207 */ /* 0x000fc80004000000 */
[----:B------:R-:W-:Y:S01]  /*1510*/  @!P1 IADD3 R5, PT, PT, R5, -R3, RZ ;  /* 0x8000000305059210 */ /* 0x000fe20007ffe0ff */
[----:B------:R-:W-:Y:S01]  /*1520*/  @!P1 IMAD R13, R2, R13, R3 ;  /* 0x0000000d020d9224 */ /* 0x000fe200078e0203 */
[----:B------:R-:W-:Y:S01]  /*1530*/  IADD3 R2, PT, PT, -R15, RZ, RZ ;  /* 0x000000ff0f027210 */ /* 0x000fe20007ffe1ff */
[--C-:B------:R-:W-:Y:S02]  /*1540*/  IMAD.MOV R3, RZ, RZ, -R0.reuse ;  /* 0x000000ffff037224 */ /* 0x100fe400078e0a00 */
[----:B------:R-:W-:Y:S01]  /*1550*/  @!P1 IMAD R15, R5, R11, R0 ;  /* 0x0000000b050f9224 */ /* 0x000fe200078e0200 */
[----:B------:R-:W-:Y:S01]  /*1560*/  @!P1 MOV R0, R13 ;  /* 0x0000000d00009202 */ /* 0x000fe20000000f00 */
[----:B------:R-:W-:Y:S02]  /*1570*/  IMAD R3, R8, R3, UR27 ;  /* 0x0000001b08037e24 */ /* 0x000fe4000f8e0203 */
[----:B------:R-:W-:Y:S02]  /*1580*/  IMAD R2, R4, R2, R24 ;  /* 0x0000000204027224 */ /* 0x000fe400078e0218 */
[----:B------:R-:W-:-:S02]  /*1590*/  IMAD R3, R0, R8, R3 ;  /* 0x0000000800037224 */ /* 0x000fc400078e0203 */
[----:B------:R-:W-:-:S03]  /*15a0*/  IMAD R24, R15, R4, R2 ;  /* 0x000000040f187224 */ /* 0x000fc600078e0202 */
[----:B------:R-:W-:-:S15]  /*15b0*/  R2UR UR27, R3 ;  /* 0x00000000031b72ca */ /* 0x000fde00000e0000 */
.L_x_19:
[----:B------:R-:W-:Y:S05]  /*15c0*/  BRA.U UP2, `(.L_x_20) ;  /* 0x0000000102487547 */ /* 0x000fea000b800000 */
[----:B------:R-:W1:Y:S08]  /*15d0*/  LDC.64 R2, c[0x0][0xf18] ;  /* 0x0003c600ff027b82 */ /* 0x000e700000000a00 */
[----:B------:R-:W2:Y:S08]  /*15e0*/  LDC.64 R4, c[0x0][0xf10] ;  /* 0x0003c400ff047b82 */ /* 0x000eb00000000a00 */
[----:B------:R-:W4:Y:S08]  /*15f0*/  LDC R0, c[0x0][0xf20] ;  /* 0x0003c800ff007b82 */ /* 0x000f300000000800 */
[----:B------:R-:W3:Y:S01]  /*1600*/  LDC R6, c[0x0][0xf0c] ;  /* 0x0003c300ff067b82 */ /* 0x000ee20000000800 */
[----:B-1----:R-:W-:Y:S01]  /*1610*/  IMAD.HI.U32 R3, R24, R3, RZ ;  /* 0x0000000318037227 */ /* 0x002fe200078e00ff */
[----:B------:R-:W-:-:S03]  /*1620*/  ISETP.NE.AND P0, PT, R2, 0x1, PT ;  /* 0x000000010200780c */ /* 0x000fc60003f05270 */
[----:B--2---:R-:W-:-:S05]  /*1630*/  IMAD.HI.U32 R4, R4, UR27, RZ ;  /* 0x0000001b04047c27 */ /* 0x004fca000f8e00ff */
[----:B------:R-:W-:Y:S02]  /*1640*/  SHF.R.U32.HI R4, RZ, R5, R4 ;  /* 0x00000005ff047219 */ /* 0x000fe40000011604 */
[----:B----4-:R-:W-:Y:S01]  /*1650*/  SHF.R.U32.HI R3, RZ, R0, R3 ;  /* 0x00000000ff037219 */ /* 0x010fe20000011603 */
[----:B------:R-:W-:-:S03]  /*1660*/  IMAD.U32 R0, RZ, RZ, UR27 ;  /* 0x0000001bff007e24 */ /* 0x000fc6000f8e00ff */
[----:B------:R-:W-:Y:S02]  /*1670*/  SEL R3, R24, R3, !P0 ;  /* 0x0000000318037207 */ /* 0x000fe40004000000 */
[----:B---3--:R-:W-:-:S04]  /*1680*/  ISETP.NE.AND P1, PT, R6, 0x1, PT ;  /* 0x000000010600780c */ /* 0x008fc80003f25270 */
[----:B------:R-:W-:-:S05]  /*1690*/  SEL R0, R0, R4, !P1 ;  /* 0x0000000400007207 */ /* 0x000fca0004800000 */
[----:B------:R-:W-:Y:S02]  /*16a0*/  IMAD.IADD R4, R3, 0x1, -R0 ;  /* 0x0000000103047824 */ /* 0x000fe400078e0a00 */
[----:B------:R-:W-:Y:S02]  /*16b0*/  IMAD.IADD R0, R0, 0x1, -R3 ;  /* 0x0000000100007824 */ /* 0x000fe400078e0a03 */
[----:B------:R-:W-:Y:S02]  /*16c0*/  IMAD R4, R4, R6, UR27 ;  /* 0x0000001b04047e24 */ /* 0x000fe4000f8e0206 */
[----:B------:R-:W-:-:S03]  /*16d0*/  IMAD R24, R0, R2, R24 ;  /* 0x0000000200187224 */ /* 0x000fc600078e0218 */
[----:B------:R-:W-:-:S15]  /*16e0*/  R2UR UR27, R4 ;  /* 0x00000000041b72ca */ /* 0x000fde00000e0000 */
.L_x_20:
[----:B------:R-:W-:Y:S05]  /*16f0*/  BRA.U !UP0, `(.L_x_21) ;  /* 0x00000001080c7547 */ /* 0x000fea000b800000 */
[----:B------:R-:W-:Y:S01]  /*1700*/  UCGABAR_WAIT ;  /* 0x0000000000007dc7 */ /* 0x000fe20008000000 */
[----:B------:R-:W-:Y:S01]  /*1710*/  CCTL.IVALL ;  /* 0x00000000ff00798f */ /* 0x000fe20002000000 */
[----:B------:R-:W-:Y:S05]  /*1720*/  BRA `(.L_x_22) ;  /* 0x0000000000047947 */ /* 0x000fea0003800000 */
.L_x_21:
[----:B------:R-:W-:Y:S06]  /*1730*/  BAR.SYNC.DEFER_BLOCKING 0x0 ;  /* 0x0000000000007b1d */ /* 0x000fec0000010000 */
.L_x_22:
[----:B------:R-:W-:Y:S05]  /*1740*/  BRA.U UP1, `(.L_x_23) ;  /* 0x0000001901d47547 */ /* 0x000fea000b800000 */
[----:B------:R-:W1:Y:S01]  /*1750*/  LDCU UR30, c[0x0][0x38c] ;  /* 0x00007180ff1e77ac */ /* 0x000e620008000800 */
[----:B------:R-:W2:Y:S01]  /*1760*/  LDC R8, c[0x0][0x370] ;  /* 0x0000dc00ff087b82 */ /* 0x000ea20000000800 */
[----:B------:R-:W-:Y:S01]  /*1770*/  PLOP3.LUT P1, PT, PT, PT, UP4, 0x80, 0x8 ;  /* 0x000000000008781c */ /* 0x000fe20003f2f048 */
[----:B------:R-:W-:Y:S01]  /*1780*/  IMAD.MOV.U32 R15, RZ, RZ, 0x1 ;  /* 0x00000001ff0f7424 */ /* 0x000fe200078e00ff */
[----:B------:R-:W-:Y:S01]  /*1790*/  USHF.L.U32 UR22, UR45, 0x6, URZ ;  /* 0x000000062d167899 */ /* 0x000fe200080006ff */
[----:B------:R-:W-:Y:S01]  /*17a0*/  ISETP.EQ.OR P4, PT, R10, RZ, P5 ;  /* 0x000000ff0a00720c */ /* 0x000fe20002f82670 */
[----:B------:R-:W-:Y:S01]  /*17b0*/  UISETP.NE.AND UP1, UPT, UR6, URZ, UPT ;  /* 0x000000ff0600728c */ /* 0x000fe2000bf25270 */
[----:B------:R-:W-:Y:S01]  /*17c0*/  PLOP3.LUT P1, PT, P1, PT, PT, 0x8, 0x80 ;  /* 0x000000000080781c */ /* 0x000fe20000f2e170 */
[----:B------:R-:W-:Y:S01]  /*17d0*/  IMAD.MOV.U32 R14, RZ, RZ, RZ ;  /* 0x000000ffff0e7224 */ /* 0x000fe200078e00ff */
[----:B------:R-:W4:Y:S01]  /*17e0*/  LDC R0, c[0x0][0x374] ;  /* 0x0000dd00ff007b82 */ /* 0x000f220000000800 */
[----:B------:R-:W-:Y:S01]  /*17f0*/  CS2R R12, SRZ ;  /* 0x00000000000c7805 */ /* 0x000fe2000001ff00 */
[----:B------:R-:W-:Y:S01]  /*1800*/  IMAD.MOV.U32 R11, RZ, RZ, 0x1 ;  /* 0x00000001ff0b7424 */ /* 0x000fe200078e00ff */
[----:B------:R-:W2:Y:S01]  /*1810*/  LDCU.64 UR38, c[0x0][0x348] ;  /* 0x00006900ff2677ac */ /* 0x000ea20008000a00 */
[----:B------:R-:W-:-:S02]  /*1820*/  ULOP3.LUT UR22, UR22, 0x40, URZ, 0xe2, !UPT ;  /* 0x0000004016167892 */ /* 0x000fc4000f8ee2ff */
[----:B-1----:R-:W-:Y:S02]  /*1830*/  UIADD3 UR7, UPT, UPT, UR30, 0x7f, URZ ;  /* 0x0000007f1e077890 */ /* 0x002fe4000fffe0ff */
[----:B------:R-:W-:Y:S02]  /*1840*/  USEL UR14, UR14, 0x2, UP1 ;  /* 0x000000020e0e7887 */ /* 0x000fe40008800000 */
[----:B------:R-:W-:Y:S01]  /*1850*/  USHF.R.S32.HI UR37, URZ, 0x1f, UR7 ;  /* 0x0000001fff257899 */ /* 0x000fe20008011407 */
[----:B------:R-:W-:-:S03]  /*1860*/  UMOV UR15, URZ ;  /* 0x000000ff000f7c82 */ /* 0x000fc60008000000 */
[----:B------:R-:W-:Y:S02]  /*1870*/  ULEA.HI UR37, UR37, UR7, URZ, 0x7 ;  /* 0x0000000725257291 */ /* 0x000fe4000f8f38ff */
[----:B------:R-:W-:Y:S02]  /*1880*/  UIADD3 UR7, UPT, UPT, UR30, -0x1, URZ ;  /* 0xffffffff1e077890 */ /* 0x000fe4000fffe0ff */
[----:B------:R-:W-:Y:S02]  /*1890*/  USHF.R.S32.HI UR37, URZ, 0x7, UR37 ;  /* 0x00000007ff257899 */ /* 0x000fe40008011425 */
[----:B------:R-:W-:Y:S02]  /*18a0*/  UISETP.GE.U32.AND UP2, UPT, UR7, -0xff, UPT ;  /* 0xffffff010700788c */ /* 0x000fe4000bf46070 */
[----:B------:R-:W-:Y:S02]  /*18b0*/  UISETP.LT.U32.AND UP0, UPT, UR37, 0xf, UPT ;  /* 0x0000000f2500788c */ /* 0x000fe4000bf01070 */
[----:B------:R-:W-:-:S02]  /*18c0*/  UIADD3 UR30, UPT, UPT, UR30, 0xfe, URZ ;  /* 0x000000fe1e1e7890 */ /* 0x000fc4000fffe0ff */
[----:B------:R-:W-:-:S04]  /*18d0*/  USEL UR31, UR37, 0xf, UP0 ;  /* 0x0000000f251f7887 */ /* 0x000fc80008000000 */
[----:B------:R-:W-:Y:S02]  /*18e0*/  UIADD3 UR7, UPT, UPT, UR31, -0x1, URZ ;  /* 0xffffffff1f077890 */ /* 0x000fe4000fffe0ff */
[----:B------:R-:W-:Y:S02]  /*18f0*/  @UP2 UIADD3 UR7, UPT, UPT, UR31, URZ, URZ ;  /* 0x000000ff1f072290 */ /* 0x000fe4000fffe0ff */
[----:B------:R-:W-:Y:S02]  /*1900*/  UIADD3 UR23, UPT, UPT, UR37, -UR31, URZ ;  /* 0x8000001f25177290 */ /* 0x000fe4000fffe0ff */
[----:B------:R-:W-:-:S12]  /*1910*/  UIADD3 UR7, UPT, UPT, UR7, 0x1, URZ ;  /* 0x0000000107077890 */ /* 0x000fd8000fffe0ff */
.L_x_47:
[----:B------:R-:W-:Y:S01]  /*1920*/  UISETP.NE.AND UP0, UPT, UR45, URZ, UPT ;  /* 0x000000ff2d00728c */ /* 0x000fe2000bf05270 */
[----:B------:R-:W1:Y:S08]  /*1930*/  S2UR UR45, SR_CgaCtaId ;  /* 0x00000000002d79c3 */ /* 0x000e700000008800 */
[----:B------:R-:W-:Y:S05]  /*1940*/  BRA.U UP0, `(.L_x_24) ;  /* 0x0000000100347547 */ /* 0x000fea000b800000 */
[----:B------:R-:W2:Y:S01]  /*1950*/  S2R R2, SR_CgaCtaId ;  /* 0x0000000000027919 */ /* 0x000ea20000008800 */
[----:B------:R-:W-:-:S04]  /*1960*/  MOV R3, 0x400 ;  /* 0x0000040000037802 */ /* 0x000fc80000000f00 */
[----:B--2---:R-:W-:Y:S02]  /*1970*/  LEA R2, R2, R3, 0x18 ;  /* 0x0000000302027211 */ /* 0x004fe400078ec0ff */
[----:B------:R-:W-:-:S03]  /*1980*/  SHF.L.U32 R3, R11, 0x1f, RZ ;  /* 0x0000001f0b037819 */ /* 0x000fc600000006ff */
[----:B------:R-:W-:-:S04]  /*1990*/  IMAD R2, R12, 0x8, R2 ;  /* 0x000000080c027824 */ /* 0x000fc800078e0202 */
[----:B------:R-:W2:Y:S02]  /*19a0*/  SYNCS.PHASECHK.TRANS64.TRYWAIT P0, [R2+URZ+0x180], R3 ;  /* 0x00018003020075a7 */ /* 0x000ea400080011ff */
[----:B--2---:R-:W-:Y:S05]  /*19b0*/  @!P0 BRA `(.L_x_25) ;  /* 0x0000006c00388947 */ /* 0x004fea0003800000 */
.L_x_138:
[----:B------:R-:W-:Y:S01]  /*19c0*/  VIADD R12, R12, 0x1 ;  /* 0x000000010c0c7836 */ /* 0x000fe20000000000 */
[----:B------:R2:W-:Y:S04]  /*19d0*/  SYNCS.ARRIVE.TRANS64.A1T0 RZ, [R2+URZ+0x170], RZ ;  /* 0x000170ff02ff79a7 */ /* 0x0005e800081000ff */
[----:B------:R-:W-:-:S04]  /*19e0*/  ISETP.NE.AND P0, PT, R12, 0x2, PT ;  /* 0x000000020c00780c */ /* 0x000fc80003f05270 */
[----:B------:R-:W-:Y:S02]  /*19f0*/  SEL R12, R12, RZ, P0 ;  /* 0x000000ff0c0c7207 */ /* 0x000fe40000000000 */
[----:B--2---:R-:W-:-:S04]  /*1a00*/  SEL R2, RZ, 0x1, P0 ;  /* 0x00000001ff027807 */ /* 0x004fc80000000000 */
[----:B------:R-:W-:-:S07]  /*1a10*/  LOP3.LUT R11, R11, R2, RZ, 0x3c, !PT ;  /* 0x000000020b0b7212 */ /* 0x000fce00078e3cff */
.L_x_24:
[----:B------:R-:W-:Y:S01]  /*1a20*/  UMOV UR6, 0x400 ;  /* 0x0000040000067882 */ /* 0x000fe20000000000 */
[----:B------:R-:W-:Y:S01]  /*1a30*/  SHF.L.U32 R2, R15, 0x1f, RZ ;  /* 0x0000001f0f027819 */ /* 0x000fe200000006ff */
[----:B-1----:R-:W-:Y:S01]  /*1a40*/  ULEA UR6, UR45, UR6, 0x18 ;  /* 0x000000062d067291 */ /* 0x002fe2000f8ec0ff */
[----:B------:R-:W-:Y:S01]  /*1a50*/  R2UR UR35, R24 ;  /* 0x00000000182372ca */ /* 0x000fe200000e0000 */
[----:B------:R-:W-:Y:S02]  /*1a60*/  UISETP.GE.U32.AND UP0, UPT, UR30, 0xff, UPT ;  /* 0x000000ff1e00788c */ /* 0x000fe4000bf06070 */
[----:B------:R-:W-:Y:S02]  /*1a70*/  ULEA UR8, UR15, UR6, 0x3 ;  /* 0x000000060f087291 */ /* 0x000fe4000f8e18ff */
[----:B------:R-:W-:Y:S01]  /*1a80*/  ULEA UR43, UR27, UR22, 0x7 ;  /* 0x000000161b2b7291 */ /* 0x000fe2000f8e38ff */
[----:B------:R-:W-:-:S06]  /*1a90*/  UMOV UR20, URZ ;  /* 0x000000ff00147c82 */ /* 0x000fcc0008000000 */
[----:B------:R1:W2:Y:S01]  /*1aa0*/  SYNCS.PHASECHK.TRANS64.TRYWAIT P2, [UR8+0x78], R2 ;  /* 0x00007802ff0075a7 */ /* 0x0002a20008041108 */
[----:B------:R-:W-:Y:S01]  /*1ab0*/  USHF.L.U32 UR35, UR35, 0x6, URZ ;  /* 0x0000000623237899 */ /* 0x000fe200080006ff */
[----:B-1----:R-:W-:-:S04]  /*1ac0*/  LEA.HI R2, R24, R24, RZ, 0x1 ;  /* 0x0000001818027211 */ /* 0x002fc800078f08ff */
[----:B------:R-:W-:-:S13]  /*1ad0*/  R2UR UR11, R2 ;  /* 0x00000000020b72ca */ /* 0x000fda00000e0000 */
[----:B------:R-:W-:Y:S01]  /*1ae0*/  USHF.R.S32.HI UR11, URZ, 0x1, UR11 ;  /* 0x00000001ff0b7899 */ /* 0x000fe2000801140b */
[----:B------:R-:W-:Y:S11]  /*1af0*/  BRA.U !UP0, `(.L_x_26) ;  /* 0x0000000508107547 */ /* 0x000ff6000b800000 */
[----:B------:R-:W-:Y:S01]  /*1b00*/  UMOV UR16, UR15 ;  /* 0x0000000f00107c82 */ /* 0x000fe20008000000 */
[----:B------:R-:W-:-:S05]  /*1b10*/  UMOV UR28, URZ ;  /* 0x000000ff001c7c82 */ /* 0x000fca0008000000 */
.L_x_34:
[----:B------:R-:W-:Y:S01]  /*1b20*/  ULEA UR41, UR16, UR6, 0x3 ;  /* 0x0000000610297291 */ /* 0x000fe2000f8e18ff */
[----:B--2---:R-:W-:Y:S01]  /*1b30*/  @!P5 MOV R3, 0x3400 ;  /* 0x000034000003d802 */ /* 0x004fe20000000f00 */
[----:B-123--:R-:W-:Y:S10]  /*1b40*/  @P2 BRA `(.L_x_27) ;  /* 0x00000000000c2947 */ /* 0x00eff40003800000 */
[----:B------:R-:W-:-:S04]  /*1b50*/  SHF.L.U32 R4, R15, 0x1f, RZ ;  /* 0x0000001f0f047819 */ /* 0x000fc800000006ff */
[----:B------:R-:W1:Y:S02]  /*1b60*/  SYNCS.PHASECHK.TRANS64.TRYWAIT P0, [UR41+0x78], R4 ;  /* 0x00007804ff0075a7 */ /* 0x000e640008001129 */
[----:B-1----:R-:W-:Y:S05]  /*1b70*/  @!P0 BRA `(.L_x_28) ;  /* 0x0000006800dc8947 */ /* 0x002fea0003800000 */
.L_x_27:
[----:B------:R2:W-:Y:S01]  /*1b80*/  @!P5 SYNCS.ARRIVE.TRANS64 RZ, [UR41], R3 ;  /* 0x00000003ffffd9a7 */ /* 0x0005e20008000029 */
[----:B------:R-:W-:-:S04]  /*1b90*/  ULOP3.LUT UR8, UR14, 0x2, URZ, 0xfc, !UPT ;  /* 0x000000020e087892 */ /* 0x000fc8000f8efcff */
[----:B------:R-:W-:-:S09]  /*1ba0*/  UISETP.NE.AND UP0, UPT, UR8, 0x2, UPT ;  /* 0x000000020800788c */ /* 0x000fd2000bf05270 */
[----:B------:R-:W-:Y:S05]  /*1bb0*/  BRA.U UP0, `(.L_x_29) ;  /* 0x0000000100047547 */ /* 0x000fea000b800000 */
[----:B---3--:R-:W-:Y:S05]  /*1bc0*/  BPT.TRAP 0x1 ;  /* 0x000000040000795c */ /* 0x008fea0000300000 */
.L_x_29:
[----:B------:R-:W-:Y:S04]  /*1bd0*/  BSSY.RECONVERGENT B0, `(.L_x_30) ;  /* 0x0000003000007945 */ /* 0x000fe80003800200 */
[----:B------:R-:W-:Y:S05]  /*1be0*/  @P4 BRA `(.L_x_31) ;  /* 0x0000000000044947 */ /* 0x000fea0003800000 */
[----:B---3--:R-:W-:Y:S05]  /*1bf0*/  BPT.TRAP 0x1 ;  /* 0x000000040000795c */ /* 0x008fea0000300000 */
.L_x_31:
[----:B---3--:R-:W-:Y:S05]  /*1c00*/  BSYNC.RECONVERGENT B0 ;  /* 0x0000000000007941 */ /* 0x008fea0003800200 */
.L_x_30:
[----:B------:R-:W-:Y:S01]  /*1c10*/  UIADD3 UR15, UPT, UPT, UR16, 0x1, URZ ;  /* 0x00000001100f7890 */ /* 0x000fe2000fffe0ff */
[----:B------:R-:W-:Y:S01]  /*1c20*/  BSSY.RECONVERGENT B0, `(.L_x_32) ;  /* 0x000002c000007945 */ /* 0x000fe20003800200 */
[----:B------:R-:W-:Y:S02]  /*1c30*/  ELECT P0, URZ, PT ;  /* 0x0000000000ff782f */ /* 0x000fe40003800000 */
[----:B------:R-:W-:-:S04]  /*1c40*/  UISETP.NE.AND UP0, UPT, UR15, 0xf, UPT ;  /* 0x0000000f0f00788c */ /* 0x000fc8000bf05270 */
[----:B------:R-:W-:Y:S02]  /*1c50*/  USEL UR9, URZ, 0x1, UP0 ;  /* 0x00000001ff097887 */ /* 0x000fe40008000000 */
[----:B------:R-:W-:-:S04]  /*1c60*/  USEL UR15, UR15, URZ, UP0 ;  /* 0x000000ff0f0f7287 */ /* 0x000fc80008000000 */
[----:B------:R-:W-:Y:S01]  /*1c70*/  ULEA UR8, UR15, UR6, 0x3 ;  /* 0x000000060f087291 */ /* 0x000fe2000f8e18ff */
[----:B------:R-:W-:-:S04]  /*1c80*/  LOP3.LUT R15, R15, UR9, RZ, 0x3c, !PT ;  /* 0x000000090f0f7c12 */ /* 0x000fc8000f8e3cff */
[----:B-1----:R-:W-:-:S04]  /*1c90*/  SHF.L.U32 R2, R15, 0x1f, RZ ;  /* 0x0000001f0f027819 */ /* 0x002fc800000006ff */
[----:B------:R1:W3:Y:S01]  /*1ca0*/  SYNCS.PHASECHK.TRANS64.TRYWAIT P2, [UR8+0x78], R2 ;  /* 0x00007802ff0075a7 */ /* 0x0002e20008041108 */
[----:B------:R-:W-:Y:S05]  /*1cb0*/  @!P0 BRA `(.L_x_33) ;  /* 0x0000000000888947 */ /* 0x000fea0003800000 */
[----:B------:R-:W-:Y:S02]  /*1cc0*/  USHF.L.U32 UR8, UR16, 0x9, URZ ;  /* 0x0000000910087899 */ /* 0x000fe400080006ff */
[----:B------:R-:W-:Y:S02]  /*1cd0*/  ULEA UR40, UR16, UR5, 0xd ;  /* 0x0000000510287291 */ /* 0x000fe4000f8e68ff */
[----:B------:R-:W-:Y:S02]  /*1ce0*/  UIADD3 UR50, UP3, UPT, UR38, 0x80, URZ ;  /* 0x0000008026327890 */ /* 0x000fe4000ff7e0ff */
[----:B------:R-:W-:Y:S02]  /*1cf0*/  ULEA UR32, UR16, UR6, 0xc ;  /* 0x0000000610207291 */ /* 0x000fe4000f8e60ff */
[----:B------:R-:W-:Y:S02]  /*1d00*/  UIADD3 UR48, UP2, UPT, UR38, 0x180, URZ ;  /* 0x0000018026307890 */ /* 0x000fe4000ff5e0ff */
[----:B------:R-:W-:-:S02]  /*1d10*/  UIADD3 UR46, UP1, UPT, UR38, 0x280, URZ ;  /* 0x00000280262e7890 */ /* 0x000fc4000ff3e0ff */
[----:B------:R-:W-:Y:S02]  /*1d20*/  ULOP3.LUT UR24, UR4, UR8, URZ, 0xfc, !UPT ;  /* 0x0000000804187292 */ /* 0x000fe4000f8efcff */
[----:B------:R-:W-:Y:S02]  /*1d30*/  UIADD3 UR20, UP0, UPT, UR38, 0x380, URZ ;  /* 0x0000038026147890 */ /* 0x000fe4000ff1e0ff */
[----:B------:R-:W-:Y:S02]  /*1d40*/  USHF.L.U32 UR42, UR28, 0x7, URZ ;  /* 0x000000071c2a7899 */ /* 0x000fe400080006ff */
[----:B------:R-:W-:Y:S02]  /*1d50*/  UIADD3.X UR51, UPT, UPT, URZ, UR39, URZ, UP3, !UPT ;  /* 0x00000027ff337290 */ /* 0x000fe40009ffe4ff */
[----:B------:R-:W-:Y:S02]  /*1d60*/  UIADD3 UR40, UPT, UPT, UR6, 0x6400, UR40 ;  /* 0x0000640006287890 */ /* 0x000fe4000fffe028 */
[----:B------:R-:W-:-:S02]  /*1d70*/  UIADD3.X UR49, UPT, UPT, URZ, UR39, URZ, UP2, !UPT ;  /* 0x00000027ff317290 */ /* 0x000fc400097fe4ff */
[----:B------:R-:W-:Y:S02]  /*1d80*/  UIADD3 UR32, UPT, UPT, UR32, 0x24400, URZ ;  /* 0x0002440020207890 */ /* 0x000fe4000fffe0ff */
[----:B------:R-:W-:Y:S02]  /*1d90*/  UIADD3.X UR47, UPT, UPT, URZ, UR39, URZ, UP1, !UPT ;  /* 0x00000027ff2f7290 */ /* 0x000fe40008ffe4ff */
[----:B------:R-:W-:Y:S02]  /*1da0*/  UIADD3 UR24, UPT, UPT, UR6, 0x33400, UR24 ;  /* 0x0003340006187890 */ /* 0x000fe4000fffe018 */
[----:B------:R-:W-:Y:S02]  /*1db0*/  UIADD3.X UR21, UPT, UPT, URZ, UR39, URZ, UP0, !UPT ;  /* 0x00000027ff157290 */ /* 0x000fe400087fe4ff */
[----:B------:R-:W-:Y:S01]  /*1dc0*/  UIADD3 UR8, UPT, UPT, UR6, 0x35200, UR8 ;  /* 0x0003520006087890 */ /* 0x000fe2000fffe008 */
[----:B------:R-:W-:Y:S01]  /*1dd0*/  UMOV UR17, 0x30000 ;  /* 0x0003000000117882 */ /* 0x000fe20000000000 */
[----:B------:R-:W-:Y:S01]  /*1de0*/  UMOV UR18, 0x0 ;  /* 0x0000000000127882 */ /* 0x000fe20000000000 */
[----:B------:R-:W-:Y:S01]  /*1df0*/  UMOV UR19, 0x10000000 ;  /* 0x1000000000137882 */ /* 0x000fe20000000000 */
[----:B------:R-:W-:Y:S01]  /*1e00*/  UMOV UR33, UR41 ;  /* 0x0000002900217c82 */ /* 0x000fe20008000000 */
[----:B------:R-:W-:Y:S01]  /*1e10*/  UMOV UR36, UR44 ;  /* 0x0000002c00247c82 */ /* 0x000fe20008000000 */
[----:B------:R-:W-:Y:S01]  /*1e20*/  UMOV UR34, UR42 ;  /* 0x0000002a00227c82 */ /* 0x000fe20008000000 */
[----:B------:R-:W-:Y:S01]  /*1e30*/  UMOV UR25, UR41 ;  /* 0x0000002900197c82 */ /* 0x000fe20008000000 */
[----:B------:R-:W-:Y:S01]  /*1e40*/  UMOV UR29, UR44 ;  /* 0x0000002c001d7c82 */ /* 0x000fe20008000000 */
[----:B------:R1:W-:Y:S01]  /*1e50*/  UTMALDG.3D.MULTICAST [UR40], [UR50], UR17, desc[UR18] ;  /* 0x00001228320073b4 */ /* 0x0003e20008011811 */
[----:B------:R-:W-:Y:S01]  /*1e60*/  UMOV UR10, URZ ;  /* 0x000000ff000a7c82 */ /* 0x000fe20008000000 */
[----:B------:R-:W-:Y:S01]  /*1e70*/  UMOV UR9, UR41 ;  /* 0x0000002900097c82 */ /* 0x000fe20008000000 */
[----:B------:R-:W-:Y:S01]  /*1e80*/  UMOV UR12, UR28 ;  /* 0x0000001c000c7c82 */ /* 0x000fe20008000000 */
[----:B------:R-:W-:Y:S01]  /*1e90*/  UMOV UR13, UR44 ;  /* 0x0000002c000d7c82 */ /* 0x000fe20008000000 */
[----:B------:R1:W-:Y:S01]  /*1ea0*/  UTMALDG.3D [UR32], [UR48], desc[UR18] ;  /* 0x00001220300075b4 */ /* 0x0003e20008011000 */
[----:B------:R1:W-:Y:S01]  /*1eb0*/  UTMALDG.4D.MULTICAST [UR24], [UR46], UR17, desc[UR18] ;  /* 0x000012182e0073b4 */ /* 0x0003e20008019811 */
[----:B------:R1:W-:Y:S02]  /*1ec0*/  UTMALDG.4D [UR8], [UR20], desc[UR18] ;  /* 0x00001208140075b4 */ /* 0x0003e40008019000 */
[----:B-1----:R-:W-:Y:S01]  /*1ed0*/  NOP ;  /* 0x0000000000007918 */ /* 0x002fe20000000000 */
.L_x_33:
[----:B------:R-:W-:Y:S05]  /*1ee0*/  BSYNC.RECONVERGENT B0 ;  /* 0x0000000000007941 */ /* 0x000fea0003800200 */
.L_x_32:
[----:B------:R-:W-:Y:S01]  /*1ef0*/  UIADD3 UR28, UPT, UPT, UR28, 0x1, URZ ;  /* 0x000000011c1c7890 */ /* 0x000fe2000fffe0ff */
[----:B------:R-:W-:Y:S01]  /*1f00*/  UMOV UR16, UR15 ;  /* 0x0000000f00107c82 */ /* 0x000fe20008000000 */
[----:B------:R-:W-:Y:S02]  /*1f10*/  UMOV UR20, UR7 ;  /* 0x0000000700147c82 */ /* 0x000fe40008000000 */
[----:B------:R-:W-:-:S09]  /*1f20*/  UISETP.NE.AND UP0, UPT, UR28, UR7, UPT ;  /* 0x000000071c00728c */ /* 0x000fd2000bf05270 */
[----:B------:R-:W-:Y:S05]  /*1f30*/  BRA.U UP0, `(.L_x_34) ;  /* 0xfffffff900f87547 */ /* 0x000fea000b83ffff */
.L_x_26:
[----:B------:R-:W-:Y:S01]  /*1f40*/  ULEA UR8, UR15, UR6, 0x3 ;  /* 0x000000060f087291 */ /* 0x000fe2000f8e18ff */
[----:B-1----:R-:W-:Y:S01]  /*1f50*/  SHF.L.U32 R2, R15, 0x1f, RZ ;  /* 0x0000001f0f027819 */ /* 0x002fe200000006ff */
[----:B------:R-:W-:Y:S01]  /*1f60*/  @!P1 SYNCS.ARRIVE.TRANS64.A1T0 RZ, [UR6+0x128], RZ ;  /* 0x000128ffffff99a7 */ /* 0x000fe20008100006 */
[----:B------:R-:W-:-:S06]  /*1f70*/  UISETP.GT.AND UP0, UPT, UR37, UR31, UPT ;  /* 0x0000001f2500728c */ /* 0x000fcc000bf04270 */
[----:B------:R1:W1:Y:S03]  /*1f80*/  SYNCS.PHASECHK.TRANS64.TRYWAIT P1, [UR8+0x78], R2 ;  /* 0x00007802ff0075a7 */ /* 0x0002660008021108 */
[----:B------:R-:W-:Y:S05]  /*1f90*/  BRA.U !UP0, `(.L_x_35) ;  /* 0x0000000508147547 */ /* 0x000fea000b800000 */
[----:B------:R-:W-:Y:S01]  /*1fa0*/  UIADD3 UR25, UPT, UPT, UR23, UR20, URZ ;  /* 0x0000001417197290 */ /* 0x000fe2000fffe0ff */
[----:B------:R-:W-:-:S11]  /*1fb0*/  UMOV UR28, UR15 ;  /* 0x0000000f001c7c82 */ /* 0x000fd60008000000 */
.L_x_43:
[----:B------:R-:W-:Y:S01]  /*1fc0*/  ULEA UR41, UR28, UR6, 0x3 ;  /* 0x000000061c297291 */ /* 0x000fe2000f8e18ff */
[----:B--2---:R-:W-:Y:S01]  /*1fd0*/  @!P5 MOV R3, 0x3400 ;  /* 0x000034000003d802 */ /* 0x004fe20000000f00 */
[----:B-1-3--:R-:W-:Y:S10]  /*1fe0*/  @P1 BRA `(.L_x_36) ;  /* 0x00000000000c1947 */ /* 0x00aff40003800000 */
[----:B------:R-:W-:-:S04]  /*1ff0*/  SHF.L.U32 R4, R15, 0x1f, RZ ;  /* 0x0000001f0f047819 */ /* 0x000fc800000006ff */
[----:B------:R-:W1:Y:S02]  /*2000*/  SYNCS.PHASECHK.TRANS64.TRYWAIT P0, [UR41+0x78], R4 ;  /* 0x00007804ff0075a7 */ /* 0x000e640008001129 */
[----:B-1----:R-:W-:Y:S05]  /*2010*/  @!P0 BRA `(.L_x_37) ;  /* 0x0000006400cc8947 */ /* 0x002fea0003800000 */
.L_x_36:
[----:B------:R2:W-:Y:S01]  /*2020*/  @!P5 SYNCS.ARRIVE.TRANS64 RZ, [UR41], R3 ;  /* 0x00000003ffffd9a7 */ /* 0x0005e20008000029 */
[----:B------:R-:W-:-:S04]  /*2030*/  ULOP3.LUT UR8, UR14, 0x2, URZ, 0xfc, !UPT ;  /* 0x000000020e087892 */ /* 0x000fc8000f8efcff */
[----:B------:R-:W-:-:S09]  /*2040*/  UISETP.NE.AND UP0, UPT, UR8, 0x2, UPT ;  /* 0x000000020800788c */ /* 0x000fd2000bf05270 */
[----:B------:R-:W-:Y:S05]  /*2050*/  BRA.U UP0, `(.L_x_38) ;  /* 0x0000000100047547 */ /* 0x000fea000b800000 */
[----:B---3--:R-:W-:Y:S05]  /*2060*/  BPT.TRAP 0x1 ;  /* 0x000000040000795c */ /* 0x008fea0000300000 */
.L_x_38:
[----:B------:R-:W-:Y:S04]  /*2070*/  BSSY.RECONVERGENT B0, `(.L_x_39) ;  /* 0x0000003000007945 */ /* 0x000fe80003800200 */
[----:B------:R-:W-:Y:S05]  /*2080*/  @P4 BRA `(.L_x_40) ;  /* 0x0000000000044947 */ /* 0x000fea0003800000 */
[----:B---3--:R-:W-:Y:S05]  /*2090*/  BPT.TRAP 0x1 ;  /* 0x000000040000795c */ /* 0x008fea0000300000 */
.L_x_40:
[----:B---3--:R-:W-:Y:S05]  /*20a0*/  BSYNC.RECONVERGENT B0 ;  /* 0x0000000000007941 */ /* 0x008fea0003800200 */
.L_x_39:
        /* <DEDUP_REMOVED lines=26> */
[----:B------:R-:W-:Y:S02]  /*2250*/  UIADD3 UR8, UPT, UPT, UR6, 0x35200, UR8 ;  /* 0x0003520006087890 */ /* 0x000fe4000fffe008 */
[----:B------:R-:W-:Y:S01]  /*2260*/  UIADD3.X UR49, UPT, UPT, URZ, UR39, URZ, UP0, !UPT ;  /* 0x00000027ff317290 */ /* 0x000fe200087fe4ff */
        /* <DEDUP_REMOVED lines=19> */
.L_x_42:
[----:B------:R-:W-:Y:S05]  /*23a0*/  BSYNC.RECONVERGENT B0 ;  /* 0x0000000000007941 */ /* 0x000fea0003800200 */
.L_x_41:
[----:B------:R-:W-:Y:S01]  /*23b0*/  UIADD3 UR20, UPT, UPT, UR20, 0x1, URZ ;  /* 0x0000000114147890 */ /* 0x000fe2000fffe0ff */
[----:B------:R-:W-:-:S03]  /*23c0*/  UMOV UR28, UR15 ;  /* 0x0000000f001c7c82 */ /* 0x000fc60008000000 */
[----:B------:R-:W-:-:S09]  /*23d0*/  UISETP.NE.AND UP0, UPT, UR20, UR25, UPT ;  /* 0x000000191400728c */ /* 0x000fd2000bf05270 */
[----:B------:R-:W-:Y:S05]  /*23e0*/  BRA.U UP0, `(.L_x_43) ;  /* 0xfffffff900f47547 */ /* 0x000fea000b83ffff */
.L_x_35:
[C---:B-1----:R-:W-:Y:S01]  /*23f0*/  LEA R2, R14.reuse, UR6, 0x3 ;  /* 0x000000060e027c11 */ /* 0x042fe2000f8e18ff */
[----:B------:R-:W-:Y:S01]  /*2400*/  NOP ;  /* 0x0000000000007918 */ /* 0x000fe20000000000 */
[----:B--2---:R-:W-:Y:S02]  /*2410*/  SHF.L.U32 R3, R13, 0x1f, RZ ;  /* 0x0000001f0d037819 */ /* 0x004fe400000006ff */
[----:B------:R-:W-:Y:S02]  /*2420*/  LEA R4, R14, UR6, 0x4 ;  /* 0x000000060e047c11 */ /* 0x000fe4000f8e20ff */
[----:B------:R-:W1:Y:S02]  /*2430*/  SYNCS.PHASECHK.TRANS64.TRYWAIT P0, [R2+URZ+0x130], R3 ;  /* 0x00013003020075a7 */ /* 0x000e6400080011ff */
[----:B-1----:R-:W-:Y:S05]  /*2440*/  @!P0 BRA `(.L_x_44) ;  /* 0x0000006000d88947 */ /* 0x002fea0003800000 */
.L_x_141:
[----:B------:R-:W2:Y:S01]  /*2450*/  LDS.128 R4, [R4+0x1a0] ;  /* 0x0001a00004047984 */ /* 0x000ea20000000c00 */
[----:B---3--:R-:W-:Y:S01]  /*2460*/  ISETP.GE.AND P0, PT, R40, 0x1, PT ;  /* 0x000000012800780c */ /* 0x008fe20003f06270 */
[----:B-1----:R-:W-:Y:S01]  /*2470*/  VIADD R2, R2, 0x140 ;  /* 0x0000014002027836 */ /* 0x002fe20000000000 */
[----:B------:R-:W-:Y:S01]  /*2480*/  @!PT LDS RZ, [RZ] ;  /* 0x00000000fffff984 */ /* 0x000fe20000000800 */
[----:B------:R-:W-:Y:S01]  /*2490*/  @!PT LDS RZ, [RZ] ;  /* 0x00000000fffff984 */ /* 0x000fe20000000800 */
[----:B------:R-:W-:Y:S01]  /*24a0*/  @!PT LDS RZ, [RZ] ;  /* 0x00000000fffff984 */ /* 0x000fe20000000800 */
[----:B------:R-:W-:Y:S01]  /*24b0*/  @!PT LDS RZ, [RZ] ;  /* 0x00000000fffff984 */ /* 0x000fe20000000800 */
[----:B------:R1:W-:Y:S06]  /*24c0*/  MEMBAR.ALL.CTA ;  /* 0x0000000000007992 */ /* 0x0003ec0000008000 */
[----:B-1----:R-:W1:Y:S01]  /*24d0*/  FENCE.VIEW.ASYNC.S ;  /* 0x00000000000073c6 */ /* 0x002e620000000000 */
[----:B------:R-:W-:-:S04]  /*24e0*/  PRMT R2, RZ, 0x654, R2 ;  /* 0x00000654ff027816 */ /* 0x000fc80000000002 */
[----:B-1----:R1:W-:Y:S01]  /*24f0*/  SYNCS.ARRIVE.TRANS64.RED.A1T0 RZ, [R2+URZ], RZ ;  /* 0x000000ff02ff79a7 */ /* 0x0023e200081004ff */
[----:B--2---:R-:W-:-:S13]  /*2500*/  LOP3.LUT P2, RZ, R6, 0x1, RZ, 0xc0, !PT ;  /* 0x0000000106ff7812 */ /* 0x004fda000784c0ff */
[----:B------:R-:W-:Y:S01]  /*2510*/  @P2 SHF.R.U32.HI R3, RZ, 0x10, R5 ;  /* 0x00000010ff032819 */ /* 0x000fe20000011605 */
[----:B------:R-:W-:Y:S01]  /*2520*/  VOTEU.ANY UP0, P2 ;  /* 0x0000000000ff7886 */ /* 0x000fe20001000100 */
[----:B------:R-:W-:Y:S02]  /*2530*/  @P2 MOV R10, R4 ;  /* 0x00000004000a2202 */ /* 0x000fe40000000f00 */
[----:B------:R-:W-:Y:S02]  /*2540*/  @P2 R2UR.BROADCAST UR8, R3 ;  /* 0x00000000030822ca */ /* 0x000fe400008e0000 */
[----:B------:R-:W-:-:S11]  /*2550*/  @P2 LOP3.LUT R9, R5, 0xffff, RZ, 0xc0, !PT ;  /* 0x0000ffff05092812 */ /* 0x000fd600078ec0ff */
[----:B------:R-:W-:Y:S01]  /*2560*/  @UP0 UMOV UR44, UR8 ;  /* 0x00000008002c0c82 */ /* 0x000fe20008000000 */
[----:B-1----:R-:W-:Y:S05]  /*2570*/  @!P0 BRA `(.L_x_45) ;  /* 0x0000000000b88947 */ /* 0x002fea0003800000 */
[----:B------:R-:W4:Y:S01]  /*2580*/  LDC.64 R4, c[0x0][0xf18] ;  /* 0x0003c600ff047b82 */ /* 0x000f220000000a00 */
[----:B------:R-:W-:-:S07]  /*2590*/  ISETP.NE.AND P3, PT, R40, 0x1, PT ;  /* 0x000000012800780c */ /* 0x000fce0003f65270 */
[----:B------:R-:W1:Y:S08]  /*25a0*/  LDC.64 R6, c[0x0][0xf10] ;  /* 0x0003c400ff067b82 */ /* 0x000e700000000a00 */
[----:B------:R-:W2:Y:S08]  /*25b0*/  LDC R16, c[0x0][0xf20] ;  /* 0x0003c800ff107b82 */ /* 0x000eb00000000800 */
[----:B------:R-:W3:Y:S01]  /*25c0*/  LDC R17, c[0x0][0xf0c] ;  /* 0x0003c300ff117b82 */ /* 0x000ee20000000800 */
[----:B----4-:R-:W-:Y:S01]  /*25d0*/  IMAD.HI.U32 R19, R0, R5, RZ ;  /* 0x0000000500137227 */ /* 0x010fe200078e00ff */
[----:B------:R-:W-:-:S03]  /*25e0*/  ISETP.NE.AND P0, PT, R4, 0x1, PT ;  /* 0x000000010400780c */ /* 0x000fc60003f05270 */
[----:B------:R-:W-:-:S03]  /*25f0*/  IMAD.HI.U32 R5, R9, R5, RZ ;  /* 0x0000000509057227 */ /* 0x000fc600078e00ff */
[----:B------:R-:W4:Y:S01]  /*2600*/  LDC.64 R2, c[0x0][0xf28] ;  /* 0x0003ca00ff027b82 */ /* 0x000f220000000a00 */
[----:B-1----:R-:W-:-:S04]  /*2610*/  IMAD.HI.U32 R20, R8, R6, RZ ;  /* 0x0000000608147227 */ /* 0x002fc800078e00ff */
[----:B------:R-:W-:Y:S01]  /*2620*/  IMAD.HI.U32 R21, R10, R6, RZ ;  /* 0x000000060a157227 */ /* 0x000fe200078e00ff */
[----:B------:R-:W-:Y:S02]  /*2630*/  SHF.R.U32.HI R20, RZ, R7, R20 ;  /* 0x00000007ff147219 */ /* 0x000fe40000011614 */
[-C--:B--2---:R-:W-:Y:S02]  /*2640*/  SHF.R.U32.HI R19, RZ, R16.reuse, R19 ;  /* 0x00000010ff137219 */ /* 0x084fe40000011613 */
[----:B------:R-:W-:Y:S02]  /*2650*/  SHF.R.U32.HI R5, RZ, R16, R5 ;  /* 0x00000010ff057219 */ /* 0x000fe40000011605 */
[----:B------:R-:W-:Y:S02]  /*2660*/  SEL R19, R0, R19, !P0 ;  /* 0x0000001300137207 */ /* 0x000fe40004000000 */
[----:B------:R-:W-:Y:S02]  /*2670*/  SHF.R.U32.HI R21, RZ, R7, R21 ;  /* 0x00000007ff157219 */ /* 0x000fe40000011615 */
[----:B---3--:R-:W-:-:S02]  /*2680*/  ISETP.NE.AND P1, PT, R17, 0x1, PT ;  /* 0x000000011100780c */ /* 0x008fc40003f25270 */
[----:B------:R-:W-:Y:S02]  /*2690*/  SEL R5, R9, R5, !P0 ;  /* 0x0000000509057207 */ /* 0x000fe40004000000 */
[----:B------:R-:W-:Y:S02]  /*26a0*/  SEL R20, R8, R20, !P1 ;  /* 0x0000001408147207 */ /* 0x000fe40004800000 */
[----:B------:R-:W-:Y:S01]  /*26b0*/  SEL R21, R10, R21, !P1 ;  /* 0x000000150a157207 */ /* 0x000fe20004800000 */
[----:B----4-:R-:W-:-:S04]  /*26c0*/  IMAD.HI.U32 R18, R19, R2, RZ ;  /* 0x0000000213127227 */ /* 0x010fc800078e00ff */
        /* <DEDUP_REMOVED lines=12> */
[----:B------:R-:W-:Y:S02]  /*2790*/  @!P0 SHF.R.U32.HI R3, RZ, R3, R7 ;  /* 0x00000003ff038219 */ /* 0x000fe40000011607 */
[----:B------:R-:W-:Y:S01]  /*27a0*/  IADD3 R7, PT, PT, -R5, RZ, RZ ;  /* 0x000000ff05077210 */ /* 0x000fe20007ffe1ff */
[----:B------:R-:W-:Y:S01]  /*27b0*/  IMAD R2, R40, R2, R5 ;  /* 0x0000000228027224 */ /* 0x000fe200078e0205 */
[----:B------:R-:W-:-:S03]  /*27c0*/  @!P0 SEL R3, R21, R3, !P3 ;  /* 0x0000000315038207 */ /* 0x000fc60005800000 */
[----:B------:R-:W-:Y:S02]  /*27d0*/  IMAD R7, R4, R7, R9 ;  /* 0x0000000704077224 */ /* 0x000fe400078e0209 */
[--C-:B------:R-:W-:Y:S02]  /*27e0*/  @!P0 IMAD.IADD R6, R6, 0x1, -R3.reuse ;  /* 0x0000000106068824 */ /* 0x100fe400078e0a03 */
[----:B------:R-:W-:Y:S01]  /*27f0*/  @!P0 IMAD R3, R2, R20, R3 ;  /* 0x0000001402038224 */ /* 0x000fe200078e0203 */
[----:B------:R-:W-:Y:S01]  /*2800*/  IADD3 R2, PT, PT, -R21, RZ, RZ ;  /* 0x000000ff15027210 */ /* 0x000fe20007ffe1ff */
[----:B------:R-:W-:Y:S02]  /*2810*/  @!P0 IMAD R5, R40, R6, R21 ;  /* 0x0000000628058224 */ /* 0x000fe400078e0215 */
[----:B------:R-:W-:Y:S02]  /*2820*/  @!P0 IMAD.MOV.U32 R21, RZ, RZ, R3 ;  /* 0x000000ffff158224 */ /* 0x000fe400078e0003 */
[----:B------:R-:W-:-:S02]  /*2830*/  IMAD R2, R17, R2, R10 ;  /* 0x0000000211027224 */ /* 0x000fc400078e020a */
[----:B------:R-:W-:Y:S02]  /*2840*/  IMAD R9, R5, R4, R7 ;  /* 0x0000000405097224 */ /* 0x000fe400078e0207 */
[----:B------:R-:W-:Y:S02]  /*2850*/  IMAD R10, R21, R17, R2 ;  /* 0x00000011150a7224 */ /* 0x000fe400078e0202 */
.L_x_45:
[----:B------:R-:W1:Y:S02]  /*2860*/  LDCU UR8, c[0x0][0xf30] ;  /* 0x0001e600ff0877ac */ /* 0x000e640008000800 */
[----:B-1----:R-:W-:-:S09]  /*2870*/  UISETP.NE.AND UP0, UPT, UR8, 0x1, UPT ;  /* 0x000000010800788c */ /* 0x002fd2000bf05270 */
[----:B------:R-:W-:Y:S05]  /*2880*/  BRA.U UP0, `(.L_x_46) ;  /* 0x0000000100407547 */ /* 0x000fea000b800000 */
[----:B------:R-:W1:Y:S08]  /*2890*/  LDC.64 R4, c[0x0][0xf10] ;  /* 0x0003c400ff047b82 */ /* 0x000e700000000a00 */
[----:B------:R-:W2:Y:S08]  /*28a0*/  LDC.64 R2, c[0x0][0xf18] ;  /* 0x0003c600ff027b82 */ /* 0x000eb00000000a00 */
[----:B------:R-:W3:Y:S08]  /*28b0*/  LDC R6, c[0x0][0xf20] ;  /* 0x0003c800ff067b82 */ /* 0x000ef00000000800 */
[----:B------:R-:W4:Y:S01]  /*28c0*/  LDC R7, c[0x0][0xf0c] ;  /* 0x0003c300ff077b82 */ /* 0x000f220000000800 */
[----:B-1----:R-:W-:-:S05]  /*28d0*/  IMAD.HI.U32 R4, R10, R4, RZ ;  /* 0x000000040a047227 */ /* 0x002fca00078e00ff */
[----:B------:R-:W-:Y:S01]  /*28e0*/  SHF.R.U32.HI R4, RZ, R5, R4 ;  /* 0x00000005ff047219 */ /* 0x000fe20000011604 */
[----:B--2---:R-:W-:Y:S01]  /*28f0*/  IMAD.HI.U32 R3, R9, R3, RZ ;  /* 0x0000000309037227 */ /* 0x004fe200078e00ff */
[----:B------:R-:W-:-:S04]  /*2900*/  ISETP.NE.AND P0, PT, R2, 0x1, PT ;  /* 0x000000010200780c */ /* 0x000fc80003f05270 */
[----:B---3--:R-:W-:-:S04]  /*2910*/  SHF.R.U32.HI R3, RZ, R6, R3 ;  /* 0x00000006ff037219 */ /* 0x008fc80000011603 */
[----:B------:R-:W-:Y:S02]  /*2920*/  SEL R3, R9, R3, !P0 ;  /* 0x0000000309037207 */ /* 0x000fe40004000000 */
[----:B----4-:R-:W-:-:S04]  /*2930*/  ISETP.NE.AND P1, PT, R7, 0x1, PT ;  /* 0x000000010700780c */ /* 0x010fc80003f25270 */
[----:B------:R-:W-:-:S05]  /*2940*/  SEL R4, R10, R4, !P1 ;  /* 0x000000040a047207 */ /* 0x000fca0004800000 */
[----:B------:R-:W-:Y:S02]  /*2950*/  IMAD.IADD R5, R3, 0x1, -R4 ;  /* 0x0000000103057824 */ /* 0x000fe400078e0a04 */
[----:B------:R-:W-:Y:S02]  /*2960*/  IMAD.IADD R3, R4, 0x1, -R3 ;  /* 0x0000000104037824 */ /* 0x000fe400078e0a03 */
[----:B------:R-:W-:Y:S02]  /*2970*/  IMAD R10, R5, R7, R10 ;  /* 0x00000007050a7224 */ /* 0x000fe400078e020a */
[----:B------:R-:W-:-:S07]  /*2980*/  IMAD R9, R3, R2, R9 ;  /* 0x0000000203097224 */ /* 0x000fce00078e0209 */
.L_x_46:
[----:B------:R-:W-:Y:S01]  /*2990*/  VIADD R14, R14, 0x1 ;  /* 0x000000010e0e7836 */ /* 0x000fe20000000000 */
[----:B------:R-:W-:Y:S01]  /*29a0*/  PLOP3.LUT P1, PT, PT, PT, PT, 0x80, 0x8 ;  /* 0x000000000008781c */ /* 0x000fe20003f2f070 */
[----:B------:R-:W-:Y:S02]  /*29b0*/  IMAD.IADD R2, R10, 0x1, R87 ;  /* 0x000000010a027824 */ /* 0x000fe400078e0257 */
[----:B------:R-:W-:Y:S01]  /*29c0*/  IMAD.IADD R24, R9, 0x1, R86 ;  /* 0x0000000109187824 */ /* 0x000fe200078e0256 */
[----:B------:R-:W-:Y:S02]  /*29d0*/  ISETP.NE.AND P0, PT, R14, 0x2, PT ;  /* 0x000000020e00780c */ /* 0x000fe40003f05270 */
[----:B------:R-:W-:Y:S02]  /*29e0*/  R2UR UR27, R2 ;  /* 0x00000000021b72ca */ /* 0x000fe400000e0000 */
[----:B------:R-:W-:Y:S02]  /*29f0*/  SEL R2, RZ, 0x1, P0 ;  /* 0x00000001ff027807 */ /* 0x000fe40000000000 */
[----:B------:R-:W-:-:S02]  /*2a00*/  SEL R14, R14, RZ, P0 ;  /* 0x000000ff0e0e7207 */ /* 0x000fc40000000000 */
[----:B------:R-:W-:Y:S01]  /*2a10*/  LOP3.LUT R13, R13, R2, RZ, 0x3c, !PT ;  /* 0x000000020d0d7212 */ /* 0x000fe200078e3cff */
[----:B------:R-:W-:Y:S08]  /*2a20*/  @P2 BRA `(.L_x_47) ;  /* 0xffffffec00bc2947 */ /* 0x000ff0000383ffff */
[----:B------:R-:W-:Y:S01]  /*2a30*/  UIADD3 UR6, UPT, UPT, UR6, 0x78, URZ ;  /* 0x0000007806067890 */ /* 0x000fe2000fffe0ff */
[----:B------:R-:W-:-:S03]  /*2a40*/  SHF.L.U32 R2, R15, 0x1f, RZ ;  /* 0x0000001f0f027819 */ /* 0x000fc600000006ff */
[----:B------:R-:W-:-:S09]  /*2a50*/  ULEA UR4, UR15, UR6, 0x3 ;  /* 0x000000060f047291 */ /* 0x000fd2000f8e18ff */
[----:B------:R-:W1:Y:S02]  /*2a60*/  SYNCS.PHASECHK.TRANS64.TRYWAIT P0, [UR4], R2 ;  /* 0x00000002ff0075a7 */ /* 0x000e640008001104 */
[----:B-1----:R-:W-:Y:S05]  /*2a70*/  @!P0 BRA `(.L_x_48) ;  /* 0x0000005c00608947 */ /* 0x002fea0003800000 */
.L_x_143:
[----:B------:R-:W-:-:S04]  /*2a80*/  UIADD3 UR5, UPT, UPT, UR15, 0x1, URZ ;  /* 0x000000010f057890 */ /* 0x000fc8000fffe0ff */
[----:B------:R-:W-:-:S04]  /*2a90*/  UISETP.NE.AND UP0, UPT, UR5, 0xf, UPT ;  /* 0x0000000f0500788c */ /* 0x000fc8000bf05270 */
[----:B------:R-:W-:Y:S02]  /*2aa0*/  USEL UR7, URZ, 0x1, UP0 ;  /* 0x00000001ff077887 */ /* 0x000fe40008000000 */
[----:B------:R-:W-:-:S04]  /*2ab0*/  USEL UR5, UR5, URZ, UP0 ;  /* 0x000000ff05057287 */ /* 0x000fc80008000000 */
[----:B------:R-:W-:Y:S01]  /*2ac0*/  ULEA UR4, UR5, UR6, 0x3 ;  /* 0x0000000605047291 */ /* 0x000fe2000f8e18ff */
[----:B-1----:R-:W-:-:S04]  /*2ad0*/  LOP3.LUT R2, R15, UR7, RZ, 0x3c, !PT ;  /* 0x000000070f027c12 */ /* 0x002fc8000f8e3cff */
[----:B------:R-:W-:-:S04]  /*2ae0*/  SHF.L.U32 R3, R2, 0x1f, RZ ;  /* 0x0000001f02037819 */ /* 0x000fc800000006ff */
[----:B------:R-:W1:Y:S02]  /*2af0*/  SYNCS.PHASECHK.TRANS64.TRYWAIT P0, [UR4], R3 ;  /* 0x00000003ff0075a7 */ /* 0x000e640008001104 */
[----:B-1----:R-:W-:Y:S05]  /*2b00*/  @!P0 BRA `(.L_x_49) ;  /* 0x0000005c00548947 */ /* 0x002fea0003800000 */
.L_x_145:
[----:B------:R-:W-:-:S04]  /*2b10*/  UIADD3 UR5, UPT, UPT, UR5, 0x1, URZ ;  /* 0x0000000105057890 */ /* 0x000fc8000fffe0ff */
[----:B------:R-:W-:-:S04]  /*2b20*/  UISETP.NE.AND UP0, UPT, UR5, 0xf, UPT ;  /* 0x0000000f0500788c */ /* 0x000fc8000bf05270 */
[----:B------:R-:W-:Y:S02]  /*2b30*/  USEL UR7, URZ, 0x1, UP0 ;  /* 0x00000001ff077887 */ /* 0x000fe40008000000 */
[----:B------:R-:W-:-:S04]  /*2b40*/  USEL UR5, UR5, URZ, UP0 ;  /* 0x000000ff05057287 */ /* 0x000fc80008000000 */
[----:B------:R-:W-:Y:S01]  /*2b50*/  ULEA UR4, UR5, UR6, 0x3 ;  /* 0x0000000605047291 */ /* 0x000fe2000f8e18ff */
[----:B------:R-:W-:-:S04]  /*2b60*/  LOP3.LUT R2, R2, UR7, RZ, 0x3c, !PT ;  /* 0x0000000702027c12 */ /* 0x000fc8000f8e3cff */
[----:B-1----:R-:W-:-:S04]  /*2b70*/  SHF.L.U32 R3, R2, 0x1f, RZ ;  /* 0x0000001f02037819 */ /* 0x002fc800000006ff */
[----:B------:R-:W1:Y:S02]  /*2b80*/  SYNCS.PHASECHK.TRANS64.TRYWAIT P0, [UR4], R3 ;  /* 0x00000003ff0075a7 */ /* 0x000e640008001104 */
[----:B-1----:R-:W-:Y:S05]  /*2b90*/  @!P0 BRA `(.L_x_50) ;  /* 0x0000005c00488947 */ /* 0x002fea0003800000 */
.L_x_147:
        /* <DEDUP_REMOVED lines=9> */
.L_x_149:
        /* <DEDUP_REMOVED lines=9> */
.L_x_151:
        /* <DEDUP_REMOVED lines=9> */
.L_x_153:
        /* <DEDUP_REMOVED lines=9> */
.L_x_155:
        /* <DEDUP_REMOVED lines=9> */
.L_x_157:
        /* <DEDUP_REMOVED lines=9> */
.L_x_159:
        /* <DEDUP_REMOVED lines=9> */
.L_x_161:
        /* <DEDUP_REMOVED lines=9> */
.L_x_163:
        /* <DEDUP_REMOVED lines=9> */
.L_x_165:
        /* <DEDUP_REMOVED lines=9> */
.L_x_167:
        /* <DEDUP_REMOVED lines=9> */
.L_x_169:
[----:B------:R-:W-:-:S04]  /*31d0*/  UIADD3 UR5, UPT, UPT, UR5, 0x1, URZ ;  /* 0x0000000105057890 */ /* 0x000fc8000fffe0ff */
[----:B------:R-:W-:-:S04]  /*31e0*/  UISETP.NE.AND UP0, UPT, UR5, 0xf, UPT ;  /* 0x0000000f0500788c */ /* 0x000fc8000bf05270 */
[----:B------:R-:W-:Y:S02]  /*31f0*/  USEL UR4, URZ, 0x1, UP0 ;  /* 0x00000001ff047887 */ /* 0x000fe40008000000 */
[----:B------:R-:W-:-:S04]  /*3200*/  USEL UR5, UR5, URZ, UP0 ;  /* 0x000000ff05057287 */ /* 0x000fc80008000000 */
[----:B------:R-:W-:Y:S01]  /*3210*/  ULEA UR5, UR5, UR6, 0x3 ;  /* 0x0000000605057291 */ /* 0x000fe2000f8e18ff */
[----:B------:R-:W-:-:S04]  /*3220*/  LOP3.LUT R2, R2, UR4, RZ, 0x3c, !PT ;  /* 0x0000000402027c12 */ /* 0x000fc8000f8e3cff */
[----:B------:R-:W-:Y:S01]  /*3230*/  SHF.L.U32 R2, R2, 0x1f, RZ ;  /* 0x0000001f02027819 */ /* 0x000fe200000006ff */
[----:B-1--4-:R-:W-:-:S07]  /*3240*/  IMAD.U32 R0, RZ, RZ, UR5 ;  /* 0x00000005ff007e24 */ /* 0x012fce000f8e00ff */
.L_x_62:
[----:B-1----:R1:W2:Y:S02]  /*3250*/  SYNCS.PHASECHK.TRANS64.TRYWAIT P0, [R0+URZ], R2 ;  /* 0x00000002000075a7 */ /* 0x0022a400080011ff */
[----:B--2---:R-:W-:Y:S05]  /*3260*/  @!P0 NANOSLEEP.SYNCS 0x989680 ;  /* 0x009896800000895d */ /* 0x004fea0003900000 */
[----:B------:R-:W2:Y:S02]  /*3270*/  @!P0 SYNCS.PHASECHK.TRANS64 P0, [R0+URZ], R2 ;  /* 0x00000002000085a7 */ /* 0x000ea400080010ff */
[----:B--2---:R-:W-:Y:S05]  /*3280*/  @P0 EXIT ;  /* 0x000000000000094d */ /* 0x004fea0003800000 */
[----:B------:R-:W-:Y:S05]  /*3290*/  BRA `(.L_x_62) ;  /* 0xfffffffc00ec7947 */ /* 0x000fea000383ffff */
.L_x_23:
[----:B------:R-:W-:-:S04]  /*32a0*/  UISETP.NE.AND UP0, UPT, UR45, URZ, UPT ;  /* 0x000000ff2d00728c */ /* 0x000fc8000bf05270 */
[----:B------:R-:W-:-:S09]  /*32b0*/  UISETP.NE.OR UP0, UPT, UR6, 0x1, UP0 ;  /* 0x000000010600788c */ /* 0x000fd20008705670 */
[----:B------:R-:W-:Y:S05]  /*32c0*/  BRA.U UP0, `(.L_x_63) ;  /* 0x00000005004c7547 */ /* 0x000fea000b800000 */
[----:B------:R-:W-:Y:S01]  /*32d0*/  HFMA2 R11, -RZ, RZ, 0, 0 ;  /* 0x00000000ff0b7431 */ /* 0x000fe200000001ff */
[----:B------:R-:W-:Y:S01]  /*32e0*/  ISETP.GE.U32.AND P2, PT, R10, 0x2, PT ;  /* 0x000000020a00780c */ /* 0x000fe20003f46070 */
[----:B------:R-:W-:Y:S01]  /*32f0*/  IMAD.MOV.U32 R12, RZ, RZ, 0x1 ;  /* 0x00000001ff0c7424 */ /* 0x000fe200078e00ff */
[----:B------:R-:W-:Y:S01]  /*3300*/  CS2R R8, SRZ ;  /* 0x0000000000087805 */ /* 0x000fe2000001ff00 */
[----:B------:R-:W-:Y:S01]  /*3310*/  IMAD.MOV.U32 R3, RZ, RZ, RZ ;  /* 0x000000ffff037224 */ /* 0x000fe200078e00ff */
[----:B------:R-:W-:Y:S01]  /*3320*/  UMOV UR4, 0x400 ;  /* 0x0000040000047882 */ /* 0x000fe20000000000 */
[----:B------:R-:W-:Y:S01]  /*3330*/  UMOV UR6, URZ ;  /* 0x000000ff00067c82 */ /* 0x000fe20008000000 */
[----:B------:R-:W-:-:S12]  /*3340*/  ULEA UR45, UR45, UR4, 0x18 ;  /* 0x000000042d2d7291 */ /* 0x000fd8000f8ec0ff */
.L_x_67:
[----:B------:R-:W-:Y:S02]  /*3350*/  LEA R0, R3, UR45, 0x3 ;  /* 0x0000002d03007c11 */ /* 0x000fe4000f8e18ff */
[----:B------:R-:W-:-:S03]  /*3360*/  SHF.L.U32 R4, R8, 0x1f, RZ ;  /* 0x0000001f08047819 */ /* 0x000fc600000006ff */
[----:B------:R-:W-:Y:S01]  /*3370*/  VIADD R5, R0, 0x180 ;  /* 0x0000018000057836 */ /* 0x000fe20000000000 */
[----:B------:R-:W1:Y:S02]  /*3380*/  SYNCS.PHASECHK.TRANS64.TRYWAIT P0, [R0+URZ+0x170], R4 ;  /* 0x00017004000075a7 */ /* 0x000e6400080011ff */
[----:B-1----:R-:W-:Y:S05]  /*3390*/  @!P0 BRA `(.L_x_64) ;  /* 0x0000005800688947 */ /* 0x002fea0003800000 */
.L_x_170:
[----:B------:R-:W-:Y:S01]  /*33a0*/  ULEA UR5, UR6, UR45, 0x3 ;  /* 0x0000002d06057291 */ /* 0x000fe2000f8e18ff */
[----:B-1----:R-:W-:Y:S01]  /*33b0*/  PRMT R0, RZ, 0x654, R5 ;  /* 0x00000654ff007816 */ /* 0x002fe20000000005 */
[----:B------:R-:W-:Y:S01]  /*33c0*/  @!P2 IMAD.MOV.U32 R4, RZ, RZ, 0x10 ;  /* 0x00000010ff04a424 */ /* 0x000fe200078e00ff */
[----:B------:R-:W-:Y:S01]  /*33d0*/  SHF.L.U32 R5, R12, 0x1f, RZ ;  /* 0x0000001f0c057819 */ /* 0x000fe200000006ff */
[----:B------:R-:W-:Y:S01]  /*33e0*/  UIADD3 UR4, UPT, UPT, UR5, 0x130, URZ ;  /* 0x0000013005047890 */ /* 0x000fe2000fffe0ff */
[----:B------:R1:W-:Y:S05]  /*33f0*/  SYNCS.ARRIVE.TRANS64.RED.A1T0 RZ, [R0+URZ], RZ ;  /* 0x000000ff00ff79a7 */ /* 0x0003ea00081004ff */
[----:B------:R-:W-:Y:S01]  /*3400*/  IMAD.U32 R6, RZ, RZ, UR4 ;  /* 0x00000004ff067e24 */ /* 0x000fe2000f8e00ff */
[----:B------:R-:W2:Y:S04]  /*3410*/  SYNCS.PHASECHK.TRANS64.TRYWAIT P0, [UR5+0x140], R5 ;  /* 0x00014005ff0075a7 */ /* 0x000ea80008001105 */
[----:B------:R-:W-:Y:S01]  /*3420*/  PRMT R6, R10, 0x654, R6 ;  /* 0x000006540a067816 */ /* 0x000fe20000000006 */
[----:B-12---:R-:W-:Y:S06]  /*3430*/  @!P0 BRA `(.L_x_65) ;  /* 0x0000005800548947 */ /* 0x006fec0003800000 */
.L_x_172:
[----:B------:R-:W-:Y:S01]  /*3440*/  ULEA UR4, UR6, UR45, 0x4 ;  /* 0x0000002d06047291 */ /* 0x000fe2000f8e20ff */
[----:B------:R-:W-:Y:S01]  /*3450*/  SEL R2, R6, R2, !P2 ;  /* 0x0000000206027207 */ /* 0x000fe20005000000 */
[----:B------:R-:W-:Y:S01]  /*3460*/  UIADD3 UR5, UPT, UPT, UR5, 0x130, URZ ;  /* 0x0000013005057890 */ /* 0x000fe2000fffe0ff */
[----:B-1----:R-:W-:Y:S01]  /*3470*/  LEA R0, R11, UR45, 0x3 ;  /* 0x0000002d0b007c11 */ /* 0x002fe2000f8e18ff */
[----:B------:R-:W-:Y:S01]  /*3480*/  UIADD3 UR4, UPT, UPT, UR4, 0x1a0, URZ ;  /* 0x000001a004047890 */ /* 0x000fe2000fffe0ff */
[----:B------:R1:W-:Y:S01]  /*3490*/  @!P2 SYNCS.ARRIVE.TRANS64.RED RZ, [R2+URZ], R4 ;  /* 0x0000000402ffa9a7 */ /* 0x0003e200080004ff */
[----:B------:R-:W-:Y:S01]  /*34a0*/  UIADD3 UR6, UPT, UPT, UR6, 0x1, URZ ;  /* 0x0000000106067890 */ /* 0x000fe2000fffe0ff */
[----:B------:R-:W-:-:S03]  /*34b0*/  VIADD R3, R3, 0x1 ;  /* 0x0000000103037836 */ /* 0x000fc60000000000 */
[----:B------:R-:W-:Y:S02]  /*34c0*/  UISETP.NE.AND UP0, UPT, UR6, 0x2, UPT ;  /* 0x000000020600788c */ /* 0x000fe4000bf05270 */
[----:B------:R-:W-:Y:S01]  /*34d0*/  ISETP.NE.AND P0, PT, R3, 0x2, PT ;  /* 0x000000020300780c */ /* 0x000fe20003f05270 */
[----:B------:R-:W-:Y:S06]  /*34e0*/  UGETNEXTWORKID.BROADCAST [UR4], [UR5] ;  /* 0x00000000040073ca */ /* 0x000fec0008000100 */
[----:B------:R-:W-:Y:S02]  /*34f0*/  USEL UR4, URZ, 0x1, UP0 ;  /* 0x00000001ff047887 */ /* 0x000fe40008000000 */
[----:B------:R-:W-:-:S04]  /*3500*/  USEL UR6, UR6, URZ, UP0 ;  /* 0x000000ff06067287 */ /* 0x000fc80008000000 */
[----:B------:R-:W-:Y:S02]  /*3510*/  LOP3.LUT R12, R12, UR4, RZ, 0x3c, !PT ;  /* 0x000000040c0c7c12 */ /* 0x000fe4000f8e3cff */
[----:B-1----:R-:W-:-:S04]  /*3520*/  SHF.L.U32 R4, R9, 0x1f, RZ ;  /* 0x0000001f09047819 */ /* 0x002fc800000006ff */
[----:B------:R-:W1:Y:S02]  /*3530*/  SYNCS.PHASECHK.TRANS64.TRYWAIT P1, [R0+URZ+0x130], R4 ;  /* 0x00013004000075a7 */ /* 0x000e6400080211ff */
[----:B-1----:R-:W-:Y:S05]  /*3540*/  @!P1 BRA `(.L_x_66) ;  /* 0x0000005800289947 */ /* 0x002fea0003800000 */
.L_x_173:
[----:B-1----:R-:W-:Y:S01]  /*3550*/  LEA R4, R11, UR45, 0x4 ;  /* 0x0000002d0b047c11 */ /* 0x002fe2000f8e20ff */
[----:B------:R-:W-:Y:S01]  /*3560*/  VIADD R0, R0, 0x140 ;  /* 0x0000014000007836 */ /* 0x000fe20000000000 */
[----:B------:R-:W-:Y:S01]  /*3570*/  SEL R3, R3, RZ, P0 ;  /* 0x000000ff03037207 */ /* 0x000fe20000000000 */
[----:B------:R-:W-:-:S03]  /*3580*/  VIADD R11, R11, 0x1 ;  /* 0x000000010b0b7836 */ /* 0x000fc60000000000 */
[----:B------:R-:W1:Y:S01]  /*3590*/  LDS.128 R4, [R4+0x1a0] ;  /* 0x0001a00004047984 */ /* 0x000e620000000c00 */
[----:B------:R-:W-:Y:S02]  /*35a0*/  PRMT R0, RZ, 0x654, R0 ;  /* 0x00000654ff007816 */ /* 0x000fe40000000000 */
[C---:B------:R-:W-:Y:S01]  /*35b0*/  ISETP.NE.AND P1, PT, R11.reuse, 0x2, PT ;  /* 0x000000020b00780c */ /* 0x040fe20003f25270 */
[----:B------:R-:W-:Y:S01]  /*35c0*/  @!PT LDS RZ, [RZ] ;  /* 0x00000000fffff984 */ /* 0x000fe20000000800 */
[----:B------:R-:W-:Y:S01]  /*35d0*/  @!PT LDS RZ, [RZ] ;  /* 0x00000000fffff984 */ /* 0x000fe20000000800 */
[----:B------:R-:W-:Y:S01]  /*35e0*/  @!PT LDS RZ, [RZ] ;  /* 0x00000000fffff984 */ /* 0x000fe20000000800 */
[----:B------:R-:W-:Y:S01]  /*35f0*/  @!PT LDS RZ, [RZ] ;  /* 0x00000000fffff984 */ /* 0x000fe20000000800 */
[----:B------:R2:W-:Y:S06]  /*3600*/  MEMBAR.ALL.CTA ;  /* 0x0000000000007992 */ /* 0x0005ec0000008000 */
[----:B--2---:R-:W2:Y:S01]  /*3610*/  FENCE.VIEW.ASYNC.S ;  /* 0x00000000000073c6 */ /* 0x004ea20000000000 */
[----:B------:R-:W-:Y:S01]  /*3620*/  SEL R11, R11, RZ, P1 ;  /* 0x000000ff0b0b7207 */ /* 0x000fe20000800000 */
[----:B--2---:R2:W-:Y:S01]  /*3630*/  SYNCS.ARRIVE.TRANS64.RED.A1T0 RZ, [R0+URZ], RZ ;  /* 0x000000ff00ff79a7 */ /* 0x0045e200081004ff */
[----:B-1----:R-:W-:-:S02]  /*3640*/  LOP3.LUT P3, RZ, R6, 0x1, RZ, 0xc0, !PT ;  /* 0x0000000106ff7812 */ /* 0x002fc4000786c0ff */
[----:B------:R-:W-:-:S04]  /*3650*/  SEL R4, RZ, 0x1, P1 ;  /* 0x00000001ff047807 */ /* 0x000fc80000800000 */
[----:B------:R-:W-:Y:S02]  /*3660*/  LOP3.LUT R9, R9, R4, RZ, 0x3c, !PT ;  /* 0x0000000409097212 */ /* 0x000fe400078e3cff */
[----:B--2---:R-:W-:-:S04]  /*3670*/  SEL R0, RZ, 0x1, P0 ;  /* 0x00000001ff007807 */ /* 0x004fc80000000000 */
[----:B------:R-:W-:Y:S01]  /*3680*/  LOP3.LUT R8, R8, R0, RZ, 0x3c, !PT ;  /* 0x0000000008087212 */ /* 0x000fe200078e3cff */
[----:B------:R-:W-:Y:S06]  /*3690*/  @P3 BRA `(.L_x_67) ;  /* 0xfffffffc002c3947 */ /* 0x000fec000383ffff */
[----:B------:R-:W-:Y:S01]  /*36a0*/  ULEA UR5, UR6, UR45, 0x3 ;  /* 0x0000002d06057291 */ /* 0x000fe2000f8e18ff */
[----:B------:R-:W-:-:S08]  /*36b0*/  SHF.L.U32 R2, R12, 0x1f, RZ ;  /* 0x0000001f0c027819 */ /* 0x000fd000000006ff */
[----:B------:R-:W1:Y:S02]  /*36c0*/  SYNCS.PHASECHK.TRANS64 P0, [UR5+0x140], R2 ;  /* 0x00014002ff0075a7 */ /* 0x000e640008001005 */
[----:B-1----:R-:W-:Y:S05]  /*36d0*/  @P0 BRA `(.L_x_68) ;  /* 0x0000000000080947 */ /* 0x002fea0003800000 */
[----:B------:R-:W1:Y:S02]  /*36e0*/  SYNCS.PHASECHK.TRANS64.TRYWAIT P0, [UR5+0x140], R2 ;  /* 0x00014002ff0075a7 */ /* 0x000e640008001105 */
[----:B-1----:R-:W-:Y:S05]  /*36f0*/  @!P0 BRA `(.L_x_69) ;  /* 0x0000005400d08947 */ /* 0x002fea0003800000 */
.L_x_68:
[----:B------:R-:W-:-:S04]  /*3700*/  UIADD3 UR4, UPT, UPT, UR6, 0x1, URZ ;  /* 0x0000000106047890 */ /* 0x000fc8000fffe0ff */
[----:B------:R-:W-:-:S04]  /*3710*/  UISETP.NE.AND UP0, UPT, UR4, 0x2, UPT ;  /* 0x000000020400788c */ /* 0x000fc8000bf05270 */
[----:B------:R-:W-:Y:S02]  /*3720*/  USEL UR7, URZ, 0x1, UP0 ;  /* 0x00000001ff077887 */ /* 0x000fe40008000000 */
[----:B------:R-:W-:-:S04]  /*3730*/  USEL UR4, UR4, URZ, UP0 ;  /* 0x000000ff04047287 */ /* 0x000fc80008000000 */
[----:B------:R-:W-:Y:S01]  /*3740*/  ULEA UR4, UR4, UR45, 0x3 ;  /* 0x0000002d04047291 */ /* 0x000fe2000f8e18ff */
[----:B-1----:R-:W-:-:S04]  /*3750*/  LOP3.LUT R2, R12, UR7, RZ, 0x3c, !PT ;  /* 0x000000070c027c12 */ /* 0x002fc8000f8e3cff */
[----:B------:R-:W-:-:S04]  /*3760*/  SHF.L.U32 R0, R2, 0x1f, RZ ;  /* 0x0000001f02007819 */ /* 0x000fc800000006ff */
[----:B------:R-:W1:Y:S02]  /*3770*/  SYNCS.PHASECHK.TRANS64 P0, [UR4+0x140], R0 ;  /* 0x00014000ff0075a7 */ /* 0x000e640008001004 */
[----:B-1-3--:R-:W-:Y:S05]  /*3780*/  @P0 EXIT ;  /* 0x000000000000094d */ /* 0x00afea0003800000 */
[----:B------:R-:W-:Y:S02]  /*3790*/  SHF.L.U32 R2, R2, 0x1f, RZ ;  /* 0x0000001f02027819 */ /* 0x000fe400000006ff */
[----:B------:R-:W-:-:S07]  /*37a0*/  MOV R0, UR4 ;  /* 0x0000000400007c02 */ /* 0x000fce0008000f00 */
.L_x_70:
[----:B-1----:R1:W2:Y:S02]  /*37b0*/  SYNCS.PHASECHK.TRANS64.TRYWAIT P0, [R0+URZ+0x140], R2 ;  /* 0x00014002000075a7 */ /* 0x0022a400080011ff */
[----:B--2---:R-:W-:Y:S05]  /*37c0*/  @!P0 NANOSLEEP.SYNCS 0x989680 ;  /* 0x009896800000895d */ /* 0x004fea0003900000 */
[----:B------:R-:W2:Y:S02]  /*37d0*/  @!P0 SYNCS.PHASECHK.TRANS64 P0, [R0+URZ+0x140], R2 ;  /* 0x00014002000085a7 */ /* 0x000ea400080010ff */
[----:B--2---:R-:W-:Y:S05]  /*37e0*/  @P0 EXIT ;  /* 0x000000000000094d */ /* 0x004fea0003800000 */
[----:B------:R-:W-:Y:S05]  /*37f0*/  BRA `(.L_x_70) ;  /* 0xfffffffc00ec7947 */ /* 0x000fea000383ffff */
.L_x_63:
[----:B------:R-:W-:Y:S05]  /*3800*/  BRA.U UP3, `(.L_x_71) ;  /* 0x0000001103ec7547 */ /* 0x000fea000b800000 */
[----:B------:R-:W-:Y:S01]  /*3810*/  UMOV UR4, 0x40 ;  /* 0x0000004000047882 */ /* 0x000fe20000000000 */
[----:B------:R-:W-:Y:S01]  /*3820*/  NOP ;  /* 0x0000000000007918 */ /* 0x000fe20000000000 */
[----:B------:R-:W-:Y:S01]  /*3830*/  ULEA UR4, UR45, UR4, 0x18 ;  /* 0x000000042d047291 */ /* 0x000fe2000f8ec0ff */
[----:B------:R-:W-:Y:S02]  /*3840*/  UMOV UR5, 0x400 ;  /* 0x0000040000057882 */ /* 0x000fe40000000000 */
[----:B------:R-:W-:-:S06]  /*3850*/  ULEA UR45, UR45, UR5, 0x18 ;  /* 0x000000052d2d7291 */ /* 0x000fcc000f8ec0ff */
[----:B------:R-:W1:Y:S02]  /*3860*/  LDS.U8 R0, [UR4+0x1c] ;  /* 0x00001c04ff007984 */ /* 0x000e640008000000 */
[----:B-1----:R-:W-:-:S13]  /*3870*/  ISETP.NE.AND P0, PT, R0, RZ, PT ;  /* 0x000000ff0000720c */ /* 0x002fda0003f05270 */
[----:B------:R-:W-:Y:S05]  /*3880*/  @P0 BRA `(.L_x_72) ;  /* 0x0000000000580947 */ /* 0x000fea0003800000 */
[----:B------:R-:W-:-:S13]  /*3890*/  ELECT P0, URZ, PT ;  /* 0x0000000000ff782f */ /* 0x000fda0003800000 */
[----:B------:R-:W-:Y:S05]  /*38a0*/  @!P0 BRA `(.L_x_73) ;  /* 0x0000000000608947 */ /* 0x000fea0003800000 */
[----:B------:R-:W-:Y:S01]  /*38b0*/  UMOV UR5, 0x10 ;  /* 0x0000001000057882 */ /* 0x000fe20000000000 */
[----:B------:R-:W-:Y:S01]  /*38c0*/  HFMA2 R0, -RZ, RZ, 0, 5.9604644775390625e-08 ;  /* 0x00000001ff007431 */ /* 0x000fe200000001ff */
[----:B------:R-:W-:-:S03]  /*38d0*/  MOV R2, 0xffff ;  /* 0x0000ffff00027802 */ /* 0x000fc60000000f00 */
[----:B------:R-:W-:Y:S04]  /*38e0*/  DEPBAR.LE SB1, 0x36 ;  /* 0x00009d800000791a */ /* 0x000fe80000000000 */
[----:B------:R-:W1:Y:S02]  /*38f0*/  UTCATOMSWS.FIND_AND_SET.ALIGN UP0, UR5, UR5 ;  /* 0x00000005000575e3 */ /* 0x000e640008000800 */
[----:B-1----:R-:W-:Y:S01]  /*3900*/  MOV R3, UR5 ;  /* 0x0000000500037c02 */ /* 0x002fe20008000f00 */
[----:B------:R-:W-:Y:S06]  /*3910*/  BRA.U UP0, `(.L_x_74) ;  /* 0x0000000100187547 */ /* 0x000fec000b800000 */
.L_x_75:
[----:B------:R-:W-:Y:S05]  /*3920*/  NANOSLEEP 0x64 ;  /* 0x000000640000795d */ /* 0x000fea0003800000 */
[----:B------:R-:W-:-:S05]  /*3930*/  UMOV UR5, 0x10 ;  /* 0x0000001000057882 */ /* 0x000fca0000000000 */
[----:B------:R-:W-:Y:S04]  /*3940*/  DEPBAR.LE SB1, 0x36 ;  /* 0x00009d800000791a */ /* 0x000fe80000000000 */
[----:B------:R-:W1:Y:S02]  /*3950*/  UTCATOMSWS.FIND_AND_SET.ALIGN UP0, UR5, UR5 ;  /* 0x00000005000575e3 */ /* 0x000e640008000800 */
[----:B-1----:R-:W-:Y:S01]  /*3960*/  MOV R3, UR5 ;  /* 0x0000000500037c02 */ /* 0x002fe20008000f00 */
[----:B------:R-:W-:Y:S05]  /*3970*/  BRA.U !UP0, `(.L_x_75) ;  /* 0xfffffffd08e87547 */ /* 0x000fea000b83ffff */
.L_x_74:
[-C--:B------:R-:W-:Y:S02]  /*3980*/  SHF.L.U32 R2, R2, R3.reuse, RZ ;  /* 0x0000000302027219 */ /* 0x080fe400000006ff */
[----:B------:R-:W-:Y:S01]  /*3990*/  SHF.L.U32 R0, R0, R3, RZ ;  /* 0x0000000300007219 */ /* 0x000fe200000006ff */
[----:B------:R-:W-:Y:S02]  /*39a0*/  IMAD.SHL.U32 R3, R3, 0x20, RZ ;  /* 0x0000002003037824 */ /* 0x000fe400078e00ff */
[----:B------:R1:W-:Y:S04]  /*39b0*/  ATOMS.OR RZ, [UR4+0x14], R2 ;  /* 0x00001402ffff798c */ /* 0x0003e8000b000004 */
[----:B------:R1:W-:Y:S04]  /*39c0*/  ATOMS.OR RZ, [UR4+0x18], R0 ;  /* 0x00001800ffff798c */ /* 0x0003e8000b000004 */
[----:B------:R1:W-:Y:S01]  /*39d0*/  STS [UR45+0x1c0], R3 ;  /* 0x0001c003ff007988 */ /* 0x0003e2000800082d */
[----:B------:R-:W-:Y:S05]  /*39e0*/  BRA `(.L_x_73) ;  /* 0x0000000000107947 */ /* 0x000fea0003800000 */
.L_x_72:
[----:B------:R-:W-:Y:S02]  /*39f0*/  MOV R0, 0xffffffff ;  /* 0xffffffff00007802 */ /* 0x000fe40000000f00 */
[----:B------:R-:W-:-:S03]  /*3a00*/  MOV R2, 0x3a30 ;  /* 0x00003a3000027802 */ /* 0x000fc60000000f00 */
[----:B------:R1:W-:Y:S04]  /*3a10*/  STS [UR45+0x1c0], R0 ;  /* 0x0001c000ff007988 */ /* 0x0003e8000800082d */
[----:B-1-3-5:R-:W-:Y:S05]  /*3a20*/  CALL.REL.NOINC `($__internal_1_$__cuda_sm10x_tcgen05_guardrail_trap_phase_invalid_during_alloc) ;  /* 0x0000005800787944 */ /* 0x02afea0003c00000 */
.L_x_73:
[----:B------:R-:W-:Y:S05]  /*3a30*/  WARPSYNC.ALL ;  /* 0x0000000000007948 */ /* 0x000fea0003800000 */
[----:B------:R-:W2:Y:S01]  /*3a40*/  S2UR UR10, SR_CgaCtaId ;  /* 0x00000000000a79c3 */ /* 0x000ea20000008800 */
[----:B------:R-:W-:Y:S01]  /*3a50*/  UMOV UR4, 0x400 ;  /* 0x0000040000047882 */ /* 0x000fe20000000000 */
[----:B------:R-:W-:-:S06]  /*3a60*/  NOP ;  /* 0x0000000000007918 */ /* 0x000fcc0000000000 */
[----:B------:R-:W-:Y:S08]  /*3a70*/  BAR.ARV 0x6, 0xa0 ;  /* 0x0182800000007b1d */ /* 0x000ff00000002000 */
[----:B------:R-:W4:Y:S01]  /*3a80*/  LDC R8, c[0x0][0x370] ;  /* 0x0000dc00ff087b82 */ /* 0x000f220000000800 */
[----:B------:R-:W-:Y:S01]  /*3a90*/  LOP3.LUT R9, R9, 0xffff, RZ, 0xc0, !PT ;  /* 0x0000ffff09097812 */ /* 0x000fe200078ec0ff */
[----:B------:R-:W-:Y:S01]  /*3aa0*/  IMAD.MOV.U32 R14, RZ, RZ, 0x1 ;  /* 0x00000001ff0e7424 */ /* 0x000fe200078e00ff */
[----:B------:R-:W-:Y:S01]  /*3ab0*/  CS2R R12, SRZ ;  /* 0x00000000000c7805 */ /* 0x000fe2000001ff00 */
[----:B------:R-:W-:Y:S01]  /*3ac0*/  IMAD.MOV.U32 R11, RZ, RZ, RZ ;  /* 0x000000ffff0b7224 */ /* 0x000fe200078e00ff */
[----:B------:R-:W-:Y:S01]  /*3ad0*/  R2UR UR14, R9 ;  /* 0x00000000090e72ca */ /* 0x000fe200000e0000 */
[----:B------:R-:W-:Y:S01]  /*3ae0*/  UMOV UR25, URZ ;  /* 0x000000ff00197c82 */ /* 0x000fe20008000000 */
[----:B------:R-:W-:Y:S01]  /*3af0*/  UMOV UR24, URZ ;  /* 0x000000ff00187c82 */ /* 0x000fe20008000000 */
[----:B--2---:R-:W-:Y:S01]  /*3b00*/  ULEA UR10, UR10, UR4, 0x18 ;  /* 0x000000040a0a7291 */ /* 0x004fe2000f8ec0ff */
[----:B------:R-:W2:Y:S03]  /*3b10*/  LDCU UR4, c[0x0][0x38c] ;  /* 0x00007180ff0477ac */ /* 0x000ea60008000800 */
[----:B------:R-:W-:-:S02]  /*3b20*/  UIADD3 UR16, UPT, UPT, UR10, 0x6400, URZ ;  /* 0x000064000a107890 */ /* 0x000fc4000fffe0ff */
[----:B------:R-:W-:-:S03]  /*3b30*/  UIADD3 UR17, UPT, UPT, UR10, 0x24400, URZ ;  /* 0x000244000a117890 */ /* 0x000fc6000fffe0ff */
[----:B-1----:R-:W1:Y:S01]  /*3b40*/  LDS R0, [UR10+0x1c0] ;  /* 0x0001c00aff007984 */ /* 0x002e620008000800 */
[----:B------:R-:W-:Y:S02]  /*3b50*/  UIADD3 UR18, UPT, UPT, UR10, 0x33400, URZ ;  /* 0x000334000a127890 */ /* 0x000fe4000fffe0ff */
[----:B------:R-:W-:Y:S02]  /*3b60*/  UIADD3 UR19, UPT, UPT, UR10, 0x35200, URZ ;  /* 0x000352000a137890 */ /* 0x000fe4000fffe0ff */
[----:B------:R-:W-:Y:S02]  /*3b70*/  USHF.R.U32.HI UR16, URZ, 0x4, UR16 ;  /* 0x00000004ff107899 */ /* 0x000fe40008011610 */
[----:B------:R-:W-:Y:S02]  /*3b80*/  USHF.R.U32.HI UR17, URZ, 0x4, UR17 ;  /* 0x00000004ff117899 */ /* 0x000fe40008011611 */
[----:B------:R-:W-:Y:S02]  /*3b90*/  USHF.R.U32.HI UR18, URZ, 0x4, UR18 ;  /* 0x00000004ff127899 */ /* 0x000fe40008011612 */
[----:B--2---:R-:W-:-:S02]  /*3ba0*/  UIADD3 UR4, UPT, UPT, UR4, 0x7f, URZ ;  /* 0x0000007f04047890 */ /* 0x004fc4000fffe0ff */
[----:B------:R-:W-:Y:S02]  /*3bb0*/  USHF.R.U32.HI UR19, URZ, 0x4, UR19 ;  /* 0x00000004ff137899 */ /* 0x000fe40008011613 */
[----:B------:R-:W-:Y:S02]  /*3bc0*/  USHF.R.S32.HI UR9, URZ, 0x1f, UR4 ;  /* 0x0000001fff097899 */ /* 0x000fe40008011404 */
[----:B------:R-:W-:Y:S02]  /*3bd0*/  ULOP3.LUT UR16, UR16, 0x3fff, URZ, 0xc0, !UPT ;  /* 0x00003fff10107892 */ /* 0x000fe4000f8ec0ff */
[----:B------:R-:W-:Y:S02]  /*3be0*/  ULEA.HI UR9, UR9, UR4, URZ, 0x7 ;  /* 0x0000000409097291 */ /* 0x000fe4000f8f38ff */
[----:B------:R-:W-:Y:S02]  /*3bf0*/  ULOP3.LUT UR17, UR17, 0x3fff, URZ, 0xc0, !UPT ;  /* 0x00003fff11117892 */ /* 0x000fe4000f8ec0ff */
[----:B------:R-:W-:-:S02]  /*3c00*/  USHF.R.S32.HI UR9, URZ, 0x7, UR9 ;  /* 0x00000007ff097899 */ /* 0x000fc40008011409 */
[----:B------:R-:W-:Y:S02]  /*3c10*/  ULOP3.LUT UR18, UR18, 0x3fff, URZ, 0xc0, !UPT ;  /* 0x00003fff12127892 */ /* 0x000fe4000f8ec0ff */
[----:B------:R-:W-:Y:S02]  /*3c20*/  UISETP.LT.AND UP0, UPT, UR9, 0x1, UPT ;  /* 0x000000010900788c */ /* 0x000fe4000bf01270 */
[----:B------:R-:W-:Y:S02]  /*3c30*/  ULOP3.LUT UR19, UR19, 0x3fff, URZ, 0xc0, !UPT ;  /* 0x00003fff13137892 */ /* 0x000fe4000f8ec0ff */
[----:B------:R-:W-:Y:S02]  /*3c40*/  USEL UR15, UR9, 0x1, !UP0 ;  /* 0x00000001090f7887 */ /* 0x000fe4000c000000 */
[----:B------:R-:W-:Y:S02]  /*3c50*/  ULOP3.LUT UR16, UR16, 0x10000, URZ, 0xfc, !UPT ;  /* 0x0001000010107892 */ /* 0x000fe4000f8efcff */
[----:B------:R-:W-:-:S02]  /*3c60*/  ULOP3.LUT UR17, UR17, 0x10000, URZ, 0xfc, !UPT ;  /* 0x0001000011117892 */ /* 0x000fc4000f8efcff */
[----:B------:R-:W-:Y:S02]  /*3c70*/  ULOP3.LUT UR18, UR18, 0x10000, URZ, 0xfc, !UPT ;  /* 0x0001000012127892 */ /* 0x000fe4000f8efcff */
[----:B------:R-:W-:Y:S01]  /*3c80*/  ULOP3.LUT UR19, UR19, 0x10000, URZ, 0xfc, !UPT ;  /* 0x0001000013137892 */ /* 0x000fe2000f8efcff */
[----:B-1----:R-:W-:Y:S01]  /*3c90*/  R2UR UR28, R0 ;  /* 0x00000000001c72ca */ /* 0x002fe200000e0000 */
[----:B------:R-:W-:Y:S01]  /*3ca0*/  UIADD3 UR15, UPT, UPT, -UR15, URZ, URZ ;  /* 0x000000ff0f0f7290 */ /* 0x000fe2000fffe1ff */
[----:B------:R-:W1:Y:S11]  /*3cb0*/  LDC R0, c[0x0][0x374] ;  /* 0x0000dd00ff007b82 */ /* 0x000e760000000800 */
[----:B------:R-:W-:Y:S01]  /*3cc0*/  IMAD.U32 R2, RZ, RZ, UR28 ;  /* 0x0000001cff027e24 */ /* 0x000fe2000f8e00ff */
[----:B------:R-:W-:-:S02]  /*3cd0*/  UIADD3 UR6, UPT, UPT, UR28, 0x80, URZ ;  /* 0x000000801c067890 */ /* 0x000fc4000fffe0ff */
[----:B------:R-:W-:Y:S01]  /*3ce0*/  UIADD3 UR4, UPT, UPT, UR28, -0x7fffff80, URZ ;  /* 0x800000801c047890 */ /* 0x000fe2000fffe0ff */
[----:B------:R-:W-:Y:S01]  /*3cf0*/  VIADD R2, R2, 0x84 ;  /* 0x0000008402027836 */ /* 0x000fe20000000000 */
[----:B------:R-:W-:Y:S02]  /*3d00*/  USHF.R.U32.HI UR27, URZ, 0x11, UR6 ;  /* 0x00000011ff1b7899 */ /* 0x000fe40008011606 */
[----:B------:R-:W-:Y:S02]  /*3d10*/  USHF.R.U32.HI UR26, URZ, 0x11, UR4 ;  /* 0x00000011ff1a7899 */ /* 0x000fe40008011604 */
[----:B------:R-:W-:Y:S01]  /*3d20*/  R2UR UR8, R2 ;  /* 0x00000000020872ca */ /* 0x000fe200000e0000 */
[----:B------:R-:W-:Y:S02]  /*3d30*/  ULOP3.LUT UR27, UR27, 0x6000, URZ, 0xc0, !UPT ;  /* 0x000060001b1b7892 */ /* 0x000fe4000f8ec0ff */
[----:B------:R-:W-:Y:S02]  /*3d40*/  ULOP3.LUT UR26, UR26, 0x6000, URZ, 0xc0, !UPT ;  /* 0x000060001a1a7892 */ /* 0x000fe4000f8ec0ff */
[----:B------:R-:W-:-:S02]  /*3d50*/  ULOP3.LUT UR27, UR27, 0x890, URZ, 0xfc, !UPT ;  /* 0x000008901b1b7892 */ /* 0x000fc4000f8efcff */
[----:B----4-:R-:W-:-:S12]  /*3d60*/  ULOP3.LUT UR26, UR26, 0x890, URZ, 0xfc, !UPT ;  /* 0x000008901a1a7892 */ /* 0x010fd8000f8efcff */
.L_x_84:
[C---:B------:R-:W-:Y:S02]  /*3d70*/  LEA R2, R13.reuse, UR10, 0x3 ;  /* 0x0000000a0d027c11 */ /* 0x040fe4000f8e18ff */
[----:B------:R-:W-:Y:S02]  /*3d80*/  SHF.L.U32 R3, R12, 0x1f, RZ ;  /* 0x0000001f0c037819 */ /* 0x000fe400000006ff */
[----:B------:R-:W-:Y:S02]  /*3d90*/  LEA R4, R13, UR10, 0x4 ;  /* 0x0000000a0d047c11 */ /* 0x000fe4000f8e20ff */
[----:B--2---:R-:W2:Y:S02]  /*3da0*/  SYNCS.PHASECHK.TRANS64.TRYWAIT P0, [R2+URZ+0x130], R3 ;  /* 0x00013003020075a7 */ /* 0x004ea400080011ff */
[----:B--2-4-:R-:W-:Y:S05]  /*3db0*/  @!P0 BRA `(.L_x_76) ;  /* 0x0000005000388947 */ /* 0x014fea0003800000 */
.L_x_175:
[----:B------:R-:W4:Y:S01]  /*3dc0*/  LDS.128 R4, [R4+0x1a0] ;  /* 0x0001a00004047984 */ /* 0x000f220000000c00 */
[----:B---3--:R-:W-:Y:S01]  /*3dd0*/  ISETP.GE.AND P0, PT, R40, 0x1, PT ;  /* 0x000000012800780c */ /* 0x008fe20003f06270 */
[----:B--2---:R-:W-:Y:S01]  /*3de0*/  VIADD R2, R2, 0x140 ;  /* 0x0000014002027836 */ /* 0x004fe20000000000 */
[----:B------:R-:W-:Y:S01]  /*3df0*/  @!PT LDS RZ, [RZ] ;  /* 0x00000000fffff984 */ /* 0x000fe20000000800 */
[----:B------:R-:W-:Y:S01]  /*3e00*/  @!PT LDS RZ, [RZ] ;  /* 0x00000000fffff984 */ /* 0x000fe20000000800 */
[----:B------:R-:W-:Y:S01]  /*3e10*/  @!PT LDS RZ, [RZ] ;  /* 0x00000000fffff984 */ /* 0x000fe20000000800 */
[----:B------:R-:W-:Y:S01]  /*3e20*/  @!PT LDS RZ, [RZ] ;  /* 0x00000000fffff984 */ /* 0x000fe20000000800 */
[----:B------:R2:W-:Y:S06]  /*3e30*/  MEMBAR.ALL.CTA ;  /* 0x0000000000007992 */ /* 0x0005ec0000008000 */
[----:B--2---:R-:W2:Y:S01]  /*3e40*/  FENCE.VIEW.ASYNC.S ;  /* 0x00000000000073c6 */ /* 0x004ea20000000000 */
[----:B------:R-:W-:-:S04]  /*3e50*/  PRMT R2, RZ, 0x654, R2 ;  /* 0x00000654ff027816 */ /* 0x000fc80000000002 */
[----:B--2---:R2:W-:Y:S01]  /*3e60*/  SYNCS.ARRIVE.TRANS64.RED.A1T0 RZ, [R2+URZ], RZ ;  /* 0x000000ff02ff79a7 */ /* 0x0045e200081004ff */
[----:B----4-:R-:W-:-:S13]  /*3e70*/  LOP3.LUT P3, RZ, R6, 0x1, RZ, 0xc0, !PT ;  /* 0x0000000106ff7812 */ /* 0x010fda000786c0ff */
[----:B------:R-:W-:Y:S02]  /*3e80*/  @P3 MOV R10, R4 ;  /* 0x00000004000a3202 */ /* 0x000fe40000000f00 */
[----:B------:R-:W-:Y:S01]  /*3e90*/  @P3 LOP3.LUT R9, R5, 0xffff, RZ, 0xc0, !PT ;  /* 0x0000ffff05093812 */ /* 0x000fe200078ec0ff */
[----:B--2---:R-:W-:Y:S06]  /*3ea0*/  @!P0 BRA `(.L_x_77) ;  /* 0x0000000000b88947 */ /* 0x004fec0003800000 */
[----:B------:R-:W1:Y:S01]  /*3eb0*/  LDC.64 R4, c[0x0][0xf18] ;  /* 0x0003c600ff047b82 */ /* 0x000e620000000a00 */
[----:B------:R-:W-:-:S07]  /*3ec0*/  ISETP.NE.AND P0, PT, R40, 0x1, PT ;  /* 0x000000012800780c */ /* 0x000fce0003f05270 */
[----:B------:R-:W2:Y:S08]  /*3ed0*/  LDC.64 R6, c[0x0][0xf10] ;  /* 0x0003c400ff067b82 */ /* 0x000eb00000000a00 */
[----:B------:R-:W3:Y:S08]  /*3ee0*/  LDC R15, c[0x0][0xf20] ;  /* 0x0003c800ff0f7b82 */ /* 0x000ef00000000800 */
[----:B------:R-:W4:Y:S01]  /*3ef0*/  LDC R16, c[0x0][0xf0c] ;  /* 0x0003c300ff107b82 */ /* 0x000f220000000800 */
[----:B-1----:R-:W-:Y:S01]  /*3f00*/  IMAD.HI.U32 R18, R0, R5, RZ ;  /* 0x0000000500127227 */ /* 0x002fe200078e00ff */
[----:B------:R-:W-:-:S03]  /*3f10*/  ISETP.NE.AND P1, PT, R4, 0x1, PT ;  /* 0x000000010400780c */ /* 0x000fc60003f25270 */
[----:B------:R-:W-:-:S03]  /*3f20*/  IMAD.HI.U32 R5, R9, R5, RZ ;  /* 0x0000000509057227 */ /* 0x000fc600078e00ff */
[----:B------:R-:W1:Y:S01]  /*3f30*/  LDC.64 R2, c[0x0][0xf28] ;  /* 0x0003ca00ff027b82 */ /* 0x000e620000000a00 */
[----:B--2---:R-:W-:-:S04]  /*3f40*/  IMAD.HI.U32 R19, R8, R6, RZ ;  /* 0x0000000608137227 */ /* 0x004fc800078e00ff */
[----:B------:R-:W-:Y:S01]  /*3f50*/  IMAD.HI.U32 R20, R10, R6, RZ ;  /* 0x000000060a147227 */ /* 0x000fe200078e00ff */
[----:B------:R-:W-:Y:S02]  /*3f60*/  SHF.R.U32.HI R19, RZ, R7, R19 ;  /* 0x00000007ff137219 */ /* 0x000fe40000011613 */
[-C--:B---3--:R-:W-:Y:S02]  /*3f70*/  SHF.R.U32.HI R18, RZ, R15.reuse, R18 ;  /* 0x0000000fff127219 */ /* 0x088fe40000011612 */
[----:B------:R-:W-:Y:S02]  /*3f80*/  SHF.R.U32.HI R5, RZ, R15, R5 ;  /* 0x0000000fff057219 */ /* 0x000fe40000011605 */
[----:B------:R-:W-:Y:S02]  /*3f90*/  SEL R18, R0, R18, !P1 ;  /* 0x0000001200127207 */ /* 0x000fe40004800000 */
[----:B------:R-:W-:Y:S02]  /*3fa0*/  SHF.R.U32.HI R20, RZ, R7, R20 ;  /* 0x00000007ff147219 */ /* 0x000fe40000011614 */
[----:B----4-:R-:W-:-:S02]  /*3fb0*/  ISETP.NE.AND P2, PT, R16, 0x1, PT ;  /* 0x000000011000780c */ /* 0x010fc40003f45270 */
[----:B------:R-:W-:Y:S02]  /*3fc0*/  SEL R5, R9, R5, !P1 ;  /* 0x0000000509057207 */ /* 0x000fe40004800000 */
[----:B------:R-:W-:Y:S02]  /*3fd0*/  SEL R19, R8, R19, !P2 ;  /* 0x0000001308137207 */ /* 0x000fe40005000000 */
[----:B------:R-:W-:Y:S01]  /*3fe0*/  SEL R20, R10, R20, !P2 ;  /* 0x000000140a147207 */ /* 0x000fe20005000000 */
[----:B-1----:R-:W-:-:S04]  /*3ff0*/  IMAD.HI.U32 R17, R18, R2, RZ ;  /* 0x0000000212117227 */ /* 0x002fc800078e00ff */
        /* <DEDUP_REMOVED lines=25> */
.L_x_77:
[----:B------:R-:W2:Y:S02]  /*4190*/  LDCU UR5, c[0x0][0xf30] ;  /* 0x0001e600ff0577ac */ /* 0x000ea40008000800 */
[----:B--2---:R-:W-:-:S09]  /*41a0*/  UISETP.NE.AND UP0, UPT, UR5, 0x1, UPT ;  /* 0x000000010500788c */ /* 0x004fd2000bf05270 */
[----:B------:R-:W-:Y:S05]  /*41b0*/  BRA.U UP0, `(.L_x_78) ;  /* 0x0000000100387547 */ /* 0x000fea000b800000 */
[----:B------:R-:W2:Y:S08]  /*41c0*/  LDC.64 R4, c[0x0][0xf10] ;  /* 0x0003c400ff047b82 */ /* 0x000eb00000000a00 */
[----:B------:R-:W3:Y:S08]  /*41d0*/  LDC.64 R2, c[0x0][0xf18] ;  /* 0x0003c600ff027b82 */ /* 0x000ef00000000a00 */
[----:B------:R-:W4:Y:S08]  /*41e0*/  LDC R7, c[0x0][0xf0c] ;  /* 0x0003c300ff077b82 */ /* 0x000f300000000800 */
[----:B------:R-:W1:Y:S01]  /*41f0*/  LDC R6, c[0x0][0xf20] ;  /* 0x0003c800ff067b82 */ /* 0x000e620000000800 */
[----:B--2---:R-:W-:-:S05]  /*4200*/  IMAD.HI.U32 R4, R10, R4, RZ ;  /* 0x000000040a047227 */ /* 0x004fca00078e00ff */
[----:B------:R-:W-:Y:S01]  /*4210*/  SHF.R.U32.HI R4, RZ, R5, R4 ;  /* 0x00000005ff047219 */ /* 0x000fe20000011604 */
[----:B---3--:R-:W-:Y:S01]  /*4220*/  IMAD.HI.U32 R3, R9, R3, RZ ;  /* 0x0000000309037227 */ /* 0x008fe200078e00ff */
[----:B------:R-:W-:Y:S02]  /*4230*/  ISETP.NE.AND P0, PT, R2, 0x1, PT ;  /* 0x000000010200780c */ /* 0x000fe40003f05270 */
[----:B----4-:R-:W-:-:S04]  /*4240*/  ISETP.NE.AND P1, PT, R7, 0x1, PT ;  /* 0x000000010700780c */ /* 0x010fc80003f25270 */
[----:B------:R-:W-:Y:S02]  /*4250*/  SEL R4, R10, R4, !P1 ;  /* 0x000000040a047207 */ /* 0x000fe40004800000 */
[----:B-1----:R-:W-:-:S04]  /*4260*/  SHF.R.U32.HI R3, RZ, R6, R3 ;  /* 0x00000006ff037219 */ /* 0x002fc80000011603 */
[----:B------:R-:W-:-:S05]  /*4270*/  SEL R3, R9, R3, !P0 ;  /* 0x0000000309037207 */ /* 0x000fca0004000000 */
[----:B------:R-:W-:-:S04]  /*4280*/  IMAD.IADD R3, R4, 0x1, -R3 ;  /* 0x0000000104037824 */ /* 0x000fc800078e0a03 */
[----:B------:R-:W-:-:S07]  /*4290*/  IMAD R9, R3, R2, R9 ;  /* 0x0000000203097224 */ /* 0x000fce00078e0209 */
.L_x_78:
[----:B------:R-:W2:Y:S01]  /*42a0*/  LDCU UR5, c[0x0][0x38c] ;  /* 0x00007180ff0577ac */ /* 0x000ea20008000800 */
[----:B------:R-:W-:Y:S02]  /*42b0*/  PLOP3.LUT P1, PT, PT, PT, PT, 0x80, 0x8 ;  /* 0x000000000008781c */ /* 0x000fe40003f2f070 */
[----:B------:R-:W-:Y:S01]  /*42c0*/  SHF.L.U32 R2, R14, 0x1f, RZ ;  /* 0x0000001f0e027819 */ /* 0x000fe200000006ff */
[----:B------:R-:W-:Y:S02]  /*42d0*/  ULEA UR12, UR25, UR10, 0x3 ;  /* 0x0000000a190c7291 */ /* 0x000fe4000f8e18ff */
[----:B------:R-:W-:Y:S02]  /*42e0*/  ULEA UR13, UR25, UR28, 0x6 ;  /* 0x0000001c190d7291 */ /* 0x000fe4000f8e30ff */
[----:B--2---:R-:W-:-:S06]  /*42f0*/  UISETP.GE.AND UP0, UPT, UR5, 0x1, UPT ;  /* 0x000000010500788c */ /* 0x004fcc000bf06270 */
[----:B------:R-:W-:-:S05]  /*4300*/  PLOP3.LUT P0, PT, PT, PT, UP0, 0x80, 0x8 ;  /* 0x000000000008781c */ /* 0x000fca0003f0f008 */
[----:B------:R-:W-:-:S08]  /*4310*/  @UP0 ULEA UR5, UR24, UR10, 0x3 ;  /* 0x0000000a18050291 */ /* 0x000fd0000f8e18ff */
[----:B------:R-:W-:-:S04]  /*4320*/  @P0 SHF.L.U32 R3, R11, 0x1f, RZ ;  /* 0x0000001f0b030819 */ /* 0x000fc800000006ff */
[----:B------:R2:W3:Y:S01]  /*4330*/  @P0 SYNCS.PHASECHK.TRANS64.TRYWAIT P1, [UR5], R3 ;  /* 0x00000003ff0005a7 */ /* 0x0004e20008021105 */
[----:B------:R-:W4:Y:S01]  /*4340*/  SYNCS.PHASECHK.TRANS64.TRYWAIT P0, [UR12+0x160], R2 ;  /* 0x00016002ff0075a7 */ /* 0x000f22000800110c */
[----:B--2---:R-:W-:-:S04]  /*4350*/  LEA.HI R3, R24, R24, RZ, 0x1 ;  /* 0x0000001818037211 */ /* 0x004fc800078f08ff */
[----:B------:R-:W-:-:S05]  /*4360*/  LOP3.LUT R3, R3, 0x7ffffffe, RZ, 0xc0, !PT ;  /* 0x7ffffffe03037812 */ /* 0x000fca00078ec0ff */
[----:B------:R-:W-:-:S05]  /*4370*/  IMAD.IADD R3, R24, 0x1, -R3 ;  /* 0x0000000118037824 */ /* 0x000fca00078e0a03 */
[----:B------:R-:W-:-:S13]  /*4380*/  R2UR UR7, R3 ;  /* 0x00000000030772ca */ /* 0x000fda00000e0000 */
[----:B------:R-:W-:Y:S01]  /*4390*/  ULEA UR7, UR7, UR8, 0x1 ;  /* 0x0000000807077291 */ /* 0x000fe2000f8e08ff */
[----:B---34-:R-:W-:Y:S11]  /*43a0*/  @!P0 BRA `(.L_x_79) ;  /* 0x0000004800d08947 */ /* 0x018ff60003800000 */
.L_x_177:
[----:B------:R-:W-:Y:S01]  /*43b0*/  IADD3 R13, PT, PT, R13, 0x1, RZ ;  /* 0x000000010d0d7810 */ /* 0x000fe20007ffe0ff */
[----:B------:R-:W-:Y:S06]  /*43c0*/  BRA.U !UP0, `(.L_x_80) ;  /* 0x0000000108e07547 */ /* 0x000fec000b800000 */
[----:B------:R-:W-:Y:S02]  /*43d0*/  ULOP3.LUT UR5, UR7, 0x80000000, URZ, 0x3c, !UPT ;  /* 0x8000000007057892 */ /* 0x000fe4000f8e3cff */
[----:B------:R-:W-:Y:S02]  /*43e0*/  USHF.R.U32.HI UR32, URZ, 0x1a, UR7 ;  /* 0x0000001aff207899 */ /* 0x000fe40008011607 */
[----:B------:R-:W-:Y:S02]  /*43f0*/  USHF.R.U32.HI UR30, URZ, 0x1a, UR5 ;  /* 0x0000001aff1e7899 */ /* 0x000fe40008011605 */
[----:B------:R-:W-:Y:S02]  /*4400*/  ULOP3.LUT UR32, UR32, 0x30, URZ, 0xc0, !UPT ;  /* 0x0000003020207892 */ /* 0x000fe4000f8ec0ff */
[----:B------:R-:W-:Y:S02]  /*4410*/  ULOP3.LUT UR30, UR30, 0x30, URZ, 0xc0, !UPT ;  /* 0x000000301e1e7892 */ /* 0x000fe4000f8ec0ff */
[----:B------:R-:W-:-:S02]  /*4420*/  ULOP3.LUT UR32, UR32, 0x480, URZ, 0xfc, !UPT ;  /* 0x0000048020207892 */ /* 0x000fc4000f8efcff */
[----:B------:R-:W-:Y:S02]  /*4430*/  ULOP3.LUT UR30, UR30, 0x480, URZ, 0xfc, !UPT ;  /* 0x000004801e1e7892 */ /* 0x000fe4000f8efcff */
[----:B------:R-:W-:Y:S02]  /*4440*/  UPRMT UR33, UR32, 0x5410, UR27 ;  /* 0x0000541020217896 */ /* 0x000fe4000800001b */
[----:B------:R-:W-:Y:S01]  /*4450*/  UPRMT UR31, UR30, 0x5410, UR26 ;  /* 0x000054101e1f7896 */ /* 0x000fe2000800001a */
[----:B------:R-:W-:Y:S01]  /*4460*/  UMOV UR23, URZ ;  /* 0x000000ff00177c82 */ /* 0x000fe20008000000 */
[----:B------:R-:W-:Y:S01]  /*4470*/  UMOV UR22, UR15 ;  /* 0x0000000f00167c82 */ /* 0x000fe20008000000 */
[----:B------:R-:W-:Y:S01]  /*4480*/  UMOV UR21, UR9 ;  /* 0x0000000900157c82 */ /* 0x000fe20008000000 */
[----:B------:R-:W-:Y:S01]  /*4490*/  UMOV UR20, UR24 ;  /* 0x0000001800147c82 */ /* 0x000fe20008000000 */
[----:B------:R-:W-:Y:S01]  /*44a0*/  UMOV UR32, URZ ;  /* 0x000000ff00207c82 */ /* 0x000fe20008000000 */
[----:B------:R-:W-:-:S06]  /*44b0*/  UMOV UR30, URZ ;  /* 0x000000ff001e7c82 */ /* 0x000fcc0008000000 */
.L_x_83:
[----:B------:R-:W-:Y:S02]  /*44c0*/  UIADD3 UR22, UPT, UPT, UR22, 0x1, URZ ;  /* 0x0000000116167890 */ /* 0x000fe4000fffe0ff */
[----:B---3--:R-:W-:Y:S02]  /*44d0*/  ULEA UR11, UR20, UR10, 0x3 ;  /* 0x0000000a140b7291 */ /* 0x008fe4000f8e18ff */
[----:B------:R-:W-:Y:S01]  /*44e0*/  UISETP.NE.AND UP0, UPT, UR22, URZ, UPT ;  /* 0x000000ff1600728c */ /* 0x000fe2000bf05270 */
[----:B----4-:R-:W-:Y:S10]  /*44f0*/  @P1 BRA `(.L_x_81) ;  /* 0x00000000000c1947 */ /* 0x010ff40003800000 */
[----:B--2---:R-:W-:Y:S04]  /*4500*/  SHF.L.U32 R3, R11, 0x1f, RZ ;  /* 0x0000001f0b037819 */ /* 0x004fe800000006ff */
[----:B------:R-:W2:Y:S02]  /*4510*/  SYNCS.PHASECHK.TRANS64.TRYWAIT P0, [UR11], R3 ;  /* 0x00000003ff0075a7 */ /* 0x000ea4000800110b */
[----:B--2---:R-:W-:Y:S05]  /*4520*/  @!P0 BRA `(.L_x_82) ;  /* 0x0000004800888947 */ /* 0x004fea0003800000 */
.L_x_81:
[----:B------:R-:W-:Y:S01]  /*4530*/  UISETP.NE.AND UP1, UPT, UR21, 0x1, UPT ;  /* 0x000000011500788c */ /* 0x000fe2000bf25270 */
[----:B------:R-:W-:Y:S01]  /*4540*/  PLOP3.LUT P1, PT, PT, PT, PT, 0x80, 0x8 ;  /* 0x000000000008781c */ /* 0x000fe20003f2f070 */
[----:B------:R-:W-:Y:S02]  /*4550*/  UIADD3 UR24, UPT, UPT, UR20, 0x1, URZ ;  /* 0x0000000114187890 */ /* 0x000fe4000fffe0ff */
[----:B------:R-:W-:Y:S02]  /*4560*/  ULEA UR36, UR20, UR17, 0x8 ;  /* 0x0000001114247291 */ /* 0x000fe4000f8e40ff */
[----:B------:R-:W-:Y:S01]  /*4570*/  UISETP.NE.AND UP2, UPT, UR24, 0xf, UPT ;  /* 0x0000000f1800788c */ /* 0x000fe2000bf45270 */
[----:B------:R-:W-:Y:S01]  /*4580*/  PLOP3.LUT P0, PT, PT, PT, UP1, 0x80, 0x8 ;  /* 0x000000000008781c */ /* 0x000fe20003f0f018 */
[----:B------:R-:W-:Y:S02]  /*4590*/  ULEA UR38, UR20, UR18, 0x5 ;  /* 0x0000001214267291 */ /* 0x000fe4000f8e28ff */
[----:B------:R-:W-:Y:S02]  /*45a0*/  USEL UR34, URZ, 0x1, UP2 ;  /* 0x00000001ff227887 */ /* 0x000fe40009000000 */
[----:B------:R-:W-:Y:S02]  /*45b0*/  USEL UR24, UR24, URZ, UP2 ;  /* 0x000000ff18187287 */ /* 0x000fe40009000000 */
[----:B------:R-:W-:Y:S02]  /*45c0*/  ULEA UR40, UR20, UR19, 0x5 ;  /* 0x0000001314287291 */ /* 0x000fe4000f8e28ff */
[----:B------:R-:W-:Y:S01]  /*45d0*/  @UP1 ULEA UR29, UR24, UR10, 0x3 ;  /* 0x0000000a181d1291 */ /* 0x000fe2000f8e18ff */
[----:B------:R-:W-:Y:S01]  /*45e0*/  LOP3.LUT R11, R11, UR34, RZ, 0x3c, !PT ;  /* 0x000000220b0b7c12 */ /* 0x000fe2000f8e3cff */
[----:B------:R-:W-:Y:S02]  /*45f0*/  ULEA UR34, UR20, UR16, 0x9 ;  /* 0x0000001014227291 */ /* 0x000fe4000f8e48ff */
[----:B------:R-:W-:Y:S01]  /*4600*/  UISETP.NE.U32.AND UP1, UPT, UR23, URZ, UPT ;  /* 0x000000ff1700728c */ /* 0x000fe2000bf25070 */
[----:B--2---:R-:W-:Y:S01]  /*4610*/  @P0 SHF.L.U32 R2, R11, 0x1f, RZ ;  /* 0x0000001f0b020819 */ /* 0x004fe200000006ff */
[----:B------:R-:W-:Y:S02]  /*4620*/  UIADD3 UR44, UPT, UPT, UR36, 0x2, URZ ;  /* 0x00000002242c7890 */ /* 0x000fe4000fffe0ff */
[----:B------:R-:W-:Y:S01]  /*4630*/  UIADD3 UR42, UPT, UPT, UR34, 0x2, URZ ;  /* 0x00000002222a7890 */ /* 0x000fe2000fffe0ff */
[----:B------:R3:W4:Y:S01]  /*4640*/  @P0 SYNCS.PHASECHK.TRANS64.TRYWAIT P1, [UR29], R2 ;  /* 0x00000002ff0005a7 */ /* 0x000722000802111d */
[----:B------:R-:W-:Y:S02]  /*4650*/  UIADD3 UR11, UPT, UPT, UR11, 0x78, URZ ;  /* 0x000000780b0b7890 */ /* 0x000fe4000fffe0ff */
[----:B------:R-:W-:Y:S01]  /*4660*/  UIADD3 UR21, UPT, UPT, UR21, -0x1, URZ ;  /* 0xffffffff15157890 */ /* 0x000fe2000fffe0ff */
[----:B------:R-:W-:Y:S01]  /*4670*/  UMOV UR39, 0x4008 ;  /* 0x0000400800277882 */ /* 0x000fe20000000000 */
[----:B------:R-:W-:Y:S01]  /*4680*/  UMOV UR41, 0x4008 ;  /* 0x0000400800297882 */ /* 0x000fe20000000000 */
[----:B------:R3:W-:Y:S01]  /*4690*/  UTCCP.T.S.4x32dp128bit tmem[UR28+0x80], gdesc[UR38] ;  /* 0x000080261c0079e7 */ /* 0x0007e20009100000 */
[----:B------:R3:W-:Y:S01]  /*46a0*/  UTCCP.T.S.4x32dp128bit tmem[UR28+0x84], gdesc[UR40] ;  /* 0x000084281c0079e7 */ /* 0x0007e20009100000 */
[----:B------:R-:W-:Y:S01]  /*46b0*/  UMOV UR37, 0x80004020 ;  /* 0x8000402000257882 */ /* 0x000fe20000000000 */
[----:B------:R-:W-:Y:S01]  /*46c0*/  UMOV UR35, 0x80004020 ;  /* 0x8000402000237882 */ /* 0x000fe20000000000 */
[----:B------:R-:W-:Y:S01]  /*46d0*/  UMOV UR45, 0x80004020 ;  /* 0x80004020002d7882 */ /* 0x000fe20000000000 */
[----:B------:R3:W-:Y:S01]  /*46e0*/  UTCOMMA gdesc[UR34], gdesc[UR36], tmem[UR13], tmem[UR32], idesc[UR33], tmem[UR6], UP1 ;  /* 0xc0062024220075ea */ /* 0x0007e2000880000d */
[----:B------:R-:W-:Y:S01]  /*46f0*/  UMOV UR43, 0x80004020 ;  /* 0x80004020002b7882 */ /* 0x000fe20000000000 */
[----:B------:R-:W-:Y:S01]  /*4700*/  UMOV UR23, 0x1 ;  /* 0x0000000100177882 */ /* 0x000fe20000000000 */
[----:B------:R3:W-:Y:S01]  /*4710*/  UTCOMMA gdesc[UR42], gdesc[UR44], tmem[UR13], tmem[UR30], idesc[UR31], tmem[UR4], UPT ;  /* 0xc0041e2c2a0075ea */ /* 0x0007e2000b80000d */
[----:B------:R3:W-:Y:S01]  /*4720*/  UTCBAR.MULTICAST [UR11], URZ, UR14 ;  /* 0x000000ff0b0073e9 */ /* 0x0007e2000800080e */
[----:B------:R-:W-:Y:S01]  /*4730*/  UMOV UR20, UR24 ;  /* 0x0000001800147c82 */ /* 0x000fe20008000000 */
[----:B------:R-:W-:Y:S05]  /*4740*/  BRA.U UP0, `(.L_x_83) ;  /* 0xfffffffd005c7547 */ /* 0x000fea000b83ffff */
.L_x_80:
[----:B------:R-:W-:Y:S01]  /*4750*/  UIADD3 UR25, UPT, UPT, UR25, 0x1, URZ ;  /* 0x0000000119197890 */ /* 0x000fe2000fffe0ff */
[----:B------:R-:W-:Y:S01]  /*4760*/  ISETP.NE.AND P0, PT, R13, 0x2, PT ;  /* 0x000000020d00780c */ /* 0x000fe20003f05270 */
[----:B------:R-:W-:Y:S01]  /*4770*/  UIADD3 UR12, UPT, UPT, UR12, 0x150, URZ ;  /* 0x000001500c0c7890 */ /* 0x000fe2000fffe0ff */
[----:B------:R-:W-:Y:S01]  /*4780*/  IMAD.IADD R24, R9, 0x1, R86 ;  /* 0x0000000109187824 */ /* 0x000fe200078e0256 */
[----:B------:R-:W-:Y:S01]  /*4790*/  UISETP.NE.AND UP0, UPT, UR25, 0x2, UPT ;  /* 0x000000021900788c */ /* 0x000fe2000bf05270 */
[----:B--23--:R-:W-:Y:S02]  /*47a0*/  SEL R2, RZ, 0x1, P0 ;  /* 0x00000001ff027807 */ /* 0x00cfe40000000000 */
[----:B------:R-:W-:Y:S01]  /*47b0*/  SEL R13, R13, RZ, P0 ;  /* 0x000000ff0d0d7207 */ /* 0x000fe20000000000 */
[----:B------:R-:W-:Y:S01]  /*47c0*/  USEL UR5, URZ, 0x1, UP0 ;  /* 0x00000001ff057887 */ /* 0x000fe20008000000 */
[----:B------:R-:W-:Y:S01]  /*47d0*/  LOP3.LUT R12, R12, R2, RZ, 0x3c, !PT ;  /* 0x000000020c0c7212 */ /* 0x000fe200078e3cff */
[----:B------:R-:W-:Y:S01]  /*47e0*/  USEL UR25, UR25, URZ, UP0 ;  /* 0x000000ff19197287 */ /* 0x000fe20008000000 */
[----:B------:R2:W-:Y:S03]  /*47f0*/  UTCBAR [UR12], URZ ;  /* 0x000000ff0c0073e9 */ /* 0x0005e600080000ff */
[----:B------:R-:W-:Y:S01]  /*4800*/  LOP3.LUT R14, R14, UR5, RZ, 0x3c, !PT ;  /* 0x000000050e0e7c12 */ /* 0x000fe2000f8e3cff */
[----:B------:R-:W-:Y:S07]  /*4810*/  @P3 BRA `(.L_x_84) ;  /* 0xfffffff400543947 */ /* 0x000fee000383ffff */
[----:B------:R-:W3:Y:S01]  /*4820*/  S2UR UR4, SR_CgaCtaId ;  /* 0x00000000000479c3 */ /* 0x000ee20000008800 */
[----:B------:R-:W-:Y:S01]  /*4830*/  ELECT P0, URZ, PT ;  /* 0x0000000000ff782f */ /* 0x000fe20003800000 */
[----:B-1----:R-:W-:Y:S01]  /*4840*/  IMAD.MOV.U32 R0, RZ, RZ, 0x1 ;  /* 0x00000001ff007424 */ /* 0x002fe200078e00ff */
[----:B------:R-:W-:Y:S01]  /*4850*/  UIADD3 UR10, UPT, UPT, UR10, 0x160, URZ ;  /* 0x000001600a0a7890 */ /* 0x000fe2000fffe0ff */
[----:B------:R-:W-:Y:S01]  /*4860*/  SHF.L.U32 R2, R14, 0x1f, RZ ;  /* 0x0000001f0e027819 */ /* 0x000fe200000006ff */
[----:B------:R-:W-:-:S03]  /*4870*/  UMOV UR5, 0x40 ;  /* 0x0000004000057882 */ /* 0x000fc60000000000 */
[----:B------:R-:W-:Y:S01]  /*4880*/  UVIRTCOUNT.DEALLOC.SMPOOL 0x80 ;  /* 0x000000800000784c */ /* 0x000fe20000000000 */
[----:B---3--:R-:W-:Y:S02]  /*4890*/  ULEA UR4, UR4, UR5, 0x18 ;  /* 0x0000000504047291 */ /* 0x008fe4000f8ec0ff */
[----:B------:R-:W-:-:S07]  /*48a0*/  ULEA UR5, UR25, UR10, 0x3 ;  /* 0x0000000a19057291 */ /* 0x000fce000f8e18ff */
[----:B------:R1:W-:Y:S02]  /*48b0*/  @P0 STS.U8 [UR4+0x1c], R0 ;  /* 0x00001c00ff000988 */ /* 0x0003e40008000004 */
[----:B------:R-:W3:Y:S02]  /*48c0*/  SYNCS.PHASECHK.TRANS64.TRYWAIT P0, [UR5], R2 ;  /* 0x00000002ff0075a7 */ /* 0x000ee40008001105 */
[----:B-1-3--:R-:W-:Y:S05]  /*48d0*/  @!P0 BRA `(.L_x_85) ;  /* 0x0000004400b48947 */ /* 0x00afea0003800000 */
.L_x_180:
        /* <DEDUP_REMOVED lines=9> */
.L_x_182:
[----:B------:R-:W-:Y:S01]  /*4970*/  NOP ;  /* 0x0000000000007918 */ /* 0x000fe20000000000 */
[----:B-1----:R-:W1:Y:S01]  /*4980*/  LDS R0, [UR4+0x14] ;  /* 0x00001404ff007984 */ /* 0x002e620008000800 */
[----:B------:R-:W-:Y:S01]  /*4990*/  ULOP3.LUT UR6, UR28, 0xffff, URZ, 0xc0, !UPT ;  /* 0x0000ffff1c067892 */ /* 0x000fe2000f8ec0ff */
[----:B------:R-:W-:Y:S01]  /*49a0*/  UMOV UR8, 0xffff ;  /* 0x0000ffff00087882 */ /* 0x000fe20000000000 */
[----:B------:R-:W-:Y:S02]  /*49b0*/  UMOV UR5, 0x1 ;  /* 0x0000000100057882 */ /* 0x000fe40000000000 */
[----:B------:R-:W-:-:S04]  /*49c0*/  USHF.R.U32.HI UR6, URZ, 0x5, UR6 ;  /* 0x00000005ff067899 */ /* 0x000fc80008011606 */
[----:B------:R-:W-:Y:S02]  /*49d0*/  USHF.L.U32 UR8, UR8, UR6, URZ ;  /* 0x0000000608087299 */ /* 0x000fe400080006ff */
[----:B------:R-:W-:-:S04]  /*49e0*/  USHF.L.U32 UR5, UR5, UR6, URZ ;  /* 0x0000000605057299 */ /* 0x000fc800080006ff */
[----:B-1----:R-:W-:-:S04]  /*49f0*/  LOP3.LUT R0, R0, UR8, RZ, 0xc0, !PT ;  /* 0x0000000800007c12 */ /* 0x002fc8000f8ec0ff */
[----:B------:R-:W-:-:S13]  /*4a00*/  ISETP.NE.AND P0, PT, R0, UR8, PT ;  /* 0x0000000800007c0c */ /* 0x000fda000bf05270 */
[----:B------:R-:W-:Y:S05]  /*4a10*/  @P0 BRA `(.L_x_87) ;  /* 0x0000000000580947 */ /* 0x000fea0003800000 */
[----:B------:R-:W1:Y:S02]  /*4a20*/  LDS R0, [UR4+0x18] ;  /* 0x00001804ff007984 */ /* 0x000e640008000800 */
[----:B-1----:R-:W-:-:S04]  /*4a30*/  LOP3.LUT R0, R0, UR5, RZ, 0xc0, !PT ;  /* 0x0000000500007c12 */ /* 0x002fc8000f8ec0ff */
[----:B------:R-:W-:-:S13]  /*4a40*/  ISETP.NE.AND P0, PT, R0, UR5, PT ;  /* 0x0000000500007c0c */ /* 0x000fda000bf05270 */
[----:B------:R-:W-:Y:S05]  /*4a50*/  @P0 BRA `(.L_x_88) ;  /* 0x00000000003c0947 */ /* 0x000fea0003800000 */
[----:B------:R-:W1:Y:S01]  /*4a60*/  S2R R2, SR_LANEID ;  /* 0x0000000000027919 */ /* 0x000e620000000000 */
[----:B------:R-:W-:Y:S01]  /*4a70*/  ULOP3.LUT UR8, URZ, UR8, URZ, 0x33, !UPT ;  /* 0x00000008ff087292 */ /* 0x000fe2000f8e33ff */
[----:B------:R-:W-:Y:S02]  /*4a80*/  VOTEU.ANY UR7, UPT, PT ;  /* 0x0000000000077886 */ /* 0x000fe400038e0100 */
[----:B------:R-:W-:-:S03]  /*4a90*/  UFLO.U32 UR7, UR7 ;  /* 0x00000007000772bd */ /* 0x000fc600080e0000 */
[----:B------:R-:W-:-:S04]  /*4aa0*/  IMAD.U32 R0, RZ, RZ, UR8 ;  /* 0x00000008ff007e24 */ /* 0x000fc8000f8e00ff */
[----:B------:R3:W2:Y:S02]  /*4ab0*/  REDUX UR6, R0 ;  /* 0x00000000000673c4 */ /* 0x0006a40000000000 */
[----:B------:R1:W-:Y:S02]  /*4ac0*/  UTCATOMSWS.AND URZ, UR8 ;  /* 0x0000000800ff79e3 */ /* 0x0003e40008000000 */
[----:B-1----:R-:W-:Y:S02]  /*4ad0*/  ISETP.EQ.U32.AND P0, PT, R2, UR7, PT ;  /* 0x0000000702007c0c */ /* 0x002fe4000bf02070 */
[----:B---3--:R-:W-:Y:S02]  /*4ae0*/  LOP3.LUT R0, RZ, UR5, RZ, 0x33, !PT ;  /* 0x00000005ff007c12 */ /* 0x008fe4000f8e33ff */
[----:B--2---:R-:W-:Y:S02]  /*4af0*/  MOV R2, UR6 ;  /* 0x0000000600027c02 */ /* 0x004fe40008000f00 */
[----:B------:R-:W1:Y:S07]  /*4b00*/  REDUX UR5, R0 ;  /* 0x00000000000573c4 */ /* 0x000e6e0000000000 */
[----:B------:R2:W-:Y:S01]  /*4b10*/  @P0 ATOMS.AND RZ, [UR4+0x14], R2 ;  /* 0x00001402ffff098c */ /* 0x0005e2000a800004 */
[----:B-1----:R-:W-:-:S05]  /*4b20*/  IMAD.U32 R0, RZ, RZ, UR5 ;  /* 0x00000005ff007e24 */ /* 0x002fca000f8e00ff */
[----:B------:R2:W-:Y:S01]  /*4b30*/  @P0 ATOMS.AND RZ, [UR4+0x18], R0 ;  /* 0x00001800ffff098c */ /* 0x0005e2000a800004 */
[----:B------:R-:W-:Y:S05]  /*4b40*/  BRA `(.L_x_89) ;  /* 0x0000000000147947 */ /* 0x000fea0003800000 */
.L_x_88:
[----:B------:R-:W-:Y:S02]  /*4b50*/  MOV R2, 0x4b70 ;  /* 0x00004b7000027802 */ /* 0x000fe40000000f00 */
[----:B--2-45:R-:W-:Y:S05]  /*4b60*/  CALL.REL.NOINC `($__internal_0_$__cuda_sm10x_tcgen05_guardrail_trap_col_being_dealloced_not_returned_by_alloc) ;  /* 0x00000048001c7944 */ /* 0x034fea0003c00000 */
[----:B------:R-:W-:Y:S05]  /*4b70*/  BRA `(.L_x_89) ;  /* 0x0000000000087947 */ /* 0x000fea0003800000 */
.L_x_87:
[----:B------:R-:W-:Y:S02]  /*4b80*/  MOV R2, 0x4ba0 ;  /* 0x00004ba000027802 */ /* 0x000fe40000000f00 */
[----:B--2-45:R-:W-:Y:S05]  /*4b90*/  CALL.REL.NOINC `($__internal_2_$__cuda_sm10x_tcgen05_guardrail_trap_unallocated_columns_being_dealloced) ;  /* 0x0000004800287944 */ /* 0x034fea0003c00000 */
.L_x_89:
[----:B------:R-:W-:Y:S01]  /*4ba0*/  NOP ;  /* 0x0000000000007918 */ /* 0x000fe20000000000 */
[----:B------:R-:W-:Y:S05]  /*4bb0*/  EXIT ;  /* 0x000000000000794d */ /* 0x000fea0003800000 */
.L_x_71:
[----:B------:R-:W-:-:S09]  /*4bc0*/  UISETP.NE.OR UP4, UPT, UR6, 0x3, !UP4 ;  /* 0x000000030600788c */ /* 0x000fd2000e785670 */
[----:B------:R-:W-:Y:S05]  /*4bd0*/  BRA.U UP4, `(.L_x_90) ;  /* 0x0000000d049c7547 */ /* 0x000fea000b800000 */
[----:B------:R-:W1:Y:S01]  /*4be0*/  LDC R0, c[0x0][0xf30] ;  /* 0x0003cc00ff007b82 */ /* 0x000e620000000800 */
[----:B------:R-:W-:Y:S01]  /*4bf0*/  IMAD.MOV.U32 R34, RZ, RZ, 0x1 ;  /* 0x00000001ff227424 */ /* 0x000fe200078e00ff */
[----:B------:R-:W-:Y:S01]  /*4c00*/  CS2R R30, SRZ ;  /* 0x00000000001e7805 */ /* 0x000fe2000001ff00 */
[----:B------:R-:W-:Y:S01]  /*4c10*/  IMAD.MOV.U32 R28, RZ, RZ, 0x2000 ;  /* 0x00002000ff1c7424 */ /* 0x000fe200078e00ff */
[----:B------:R-:W-:Y:S01]  /*4c20*/  UMOV UR4, 0x400 ;  /* 0x0000040000047882 */ /* 0x000fe20000000000 */
[----:B------:R-:W-:Y:S02]  /*4c30*/  UPLOP3.LUT UP0, UPT, UPT, UPT, UPT, 0x40, 0x4 ;  /* 0x000000000004789c */ /* 0x000fe40003f0e870 */
[----:B------:R-:W-:Y:S01]  /*4c40*/  ULEA UR4, UR45, UR4, 0x18 ;  /* 0x000000042d047291 */ /* 0x000fe2000f8ec0ff */
[----:B------:R-:W2:Y:S01]  /*4c50*/  LDC R27, c[0x0][0x370] ;  /* 0x0000dc00ff1b7b82 */ /* 0x000ea20000000800 */
[----:B------:R-:W-:-:S07]  /*4c60*/  UMOV UR8, URZ ;  /* 0x000000ff00087c82 */ /* 0x000fce0008000000 */
[----:B------:R-:W4:Y:S08]  /*4c70*/  LDC R3, c[0x0][0xf0c] ;  /* 0x0003c300ff037b82 */ /* 0x000f300000000800 */
[----:B------:R-:W2:Y:S01]  /*4c80*/  LDC R25, c[0x0][0xf20] ;  /* 0x0003c800ff197b82 */ /* 0x000ea20000000800 */
[----:B-1----:R-:W-:-:S07]  /*4c90*/  ISETP.NE.AND P1, PT, R0, 0x1, PT ;  /* 0x000000010000780c */ /* 0x002fce0003f25270 */
[----:B------:R-:W1:Y:S08]  /*4ca0*/  LDC.64 R32, c[0x0][0x348] ;  /* 0x0000d200ff207b82 */ /* 0x000e700000000a00 */
[----:B------:R-:W1:Y:S08]  /*4cb0*/  LDC.64 R18, c[0x0][0xf10] ;  /* 0x0003c400ff127b82 */ /* 0x000e700000000a00 */
[----:B------:R-:W1:Y:S08]  /*4cc0*/  LDC.64 R6, c[0x0][0xf18] ;  /* 0x0003c600ff067b82 */ /* 0x000e700000000a00 */
[----:B------:R-:W1:Y:S08]  /*4cd0*/  LDC.64 R14, c[0x0][0xc88] ;  /* 0x00032200ff0e7b82 */ /* 0x000e700000000a00 */
[----:B------:R-:W1:Y:S08]  /*4ce0*/  LDC.64 R4, c[0x0][0xf28] ;  /* 0x0003ca00ff047b82 */ /* 0x000e700000000a00 */
[----:B------:R-:W1:Y:S08]  /*4cf0*/  LDC.64 R16, c[0x0][0xc90] ;  /* 0x00032400ff107b82 */ /* 0x000e700000000a00 */
[----:B--2-4-:R-:W1:Y:S02]  /*4d00*/  LDC R26, c[0x0][0x374] ;  /* 0x0000dd00ff1a7b82 */ /* 0x014e640000000800 */
.L_x_99:
[C---:B------:R-:W-:Y:S02]  /*4d10*/  LEA R0, R31.reuse, UR4, 0x3 ;  /* 0x000000041f007c11 */ /* 0x040fe4000f8e18ff */
[----:B------:R-:W-:Y:S02]  /*4d20*/  SHF.L.U32 R2, R30, 0x1f, RZ ;  /* 0x0000001f1e027819 */ /* 0x000fe400000006ff */
[----:B------:R-:W-:Y:S02]  /*4d30*/  LEA R20, R31, UR4, 0x4 ;  /* 0x000000041f147c11 */ /* 0x000fe4000f8e20ff */
[----:B--2---:R-:W2:Y:S02]  /*4d40*/  SYNCS.PHASECHK.TRANS64.TRYWAIT P0, [R0+URZ+0x130], R2 ;  /* 0x00013002000075a7 */ /* 0x004ea400080011ff */
[----:B--2---:R-:W-:Y:S05]  /*4d50*/  @!P0 BRA `(.L_x_91) ;  /* 0x0000004000c48947 */ /* 0x004fea0003800000 */
.L_x_183:
[----:B---3--:R-:W-:Y:S01]  /*4d60*/  ISETP.GE.AND P0, PT, R40, 0x1, PT ;  /* 0x000000012800780c */ /* 0x008fe20003f06270 */
[----:B------:R-:W3:Y:S01]  /*4d70*/  LDS.128 R20, [R20+0x1a0] ;  /* 0x0001a00014147984 */ /* 0x000ee20000000c00 */
[----:B--2---:R-:W-:Y:S01]  /*4d80*/  VIADD R0, R0, 0x140 ;  /* 0x0000014000007836 */ /* 0x004fe20000000000 */
[----:B------:R-:W-:Y:S01]  /*4d90*/  @!PT LDS RZ, [RZ] ;  /* 0x00000000fffff984 */ /* 0x000fe20000000800 */
[----:B------:R-:W-:Y:S01]  /*4da0*/  @!PT LDS RZ, [RZ] ;  /* 0x00000000fffff984 */ /* 0x000fe20000000800 */
[----:B------:R-:W-:Y:S01]  /*4db0*/  @!PT LDS RZ, [RZ] ;  /* 0x00000000fffff984 */ /* 0x000fe20000000800 */
[----:B------:R-:W-:Y:S01]  /*4dc0*/  @!PT LDS RZ, [RZ] ;  /* 0x00000000fffff984 */ /* 0x000fe20000000800 */
[----:B------:R2:W-:Y:S06]  /*4dd0*/  MEMBAR.ALL.CTA ;  /* 0x0000000000007992 */ /* 0x0005ec0000008000 */
[----:B--2---:R-:W2:Y:S01]  /*4de0*/  FENCE.VIEW.ASYNC.S ;  /* 0x00000000000073c6 */ /* 0x004ea20000000000 */
[----:B------:R-:W-:Y:S04]  /*4df0*/  PRMT R0, RZ, 0x654, R0 ;  /* 0x00000654ff007816 */ /* 0x000fe80000000000 */
[----:B--2---:R2:W-:Y:S01]  /*4e00*/  SYNCS.ARRIVE.TRANS64.RED.A1T0 RZ, [R0+URZ], RZ ;  /* 0x000000ff00ff79a7 */ /* 0x0045e200081004ff */
[----:B---3--:R-:W-:Y:S11]  /*4e10*/  LOP3.LUT P3, RZ, R22, 0x1, RZ, 0xc0, !PT ;  /* 0x0000000116ff7812 */ /* 0x008ff6000786c0ff */
[----:B------:R-:W-:Y:S02]  /*4e20*/  @!UPT UIADD3 URZ, UPT, UPT, URZ, URZ, URZ ;  /* 0x000000fffffff290 */ /* 0x000fe4000fffe0ff */
[----:B------:R-:W-:Y:S02]  /*4e30*/  @P3 MOV R11, R20 ;  /* 0x00000014000b3202 */ /* 0x000fe40000000f00 */
[----:B------:R-:W-:Y:S01]  /*4e40*/  @P3 LOP3.LUT R10, R21, 0xffff, RZ, 0xc0, !PT ;  /* 0x0000ffff150a3812 */ /* 0x000fe200078ec0ff */
[----:B--2---:R-:W-:Y:S06]  /*4e50*/  @!P0 BRA `(.L_x_92) ;  /* 0x0000000000a48947 */ /* 0x004fec0003800000 */
[----:B-1----:R-:W-:Y:S01]  /*4e60*/  IMAD.HI.U32 R0, R26, R7, RZ ;  /* 0x000000071a007227 */ /* 0x002fe200078e00ff */
[----:B------:R-:W-:Y:S02]  /*4e70*/  ISETP.NE.AND P0, PT, R6, 0x1, PT ;  /* 0x000000010600780c */ /* 0x000fe40003f05270 */
[----:B------:R-:W-:Y:S01]  /*4e80*/  ISETP.NE.AND P2, PT, R40, 0x1, PT ;  /* 0x000000012800780c */ /* 0x000fe20003f45270 */
[----:B------:R-:W-:Y:S01]  /*4e90*/  IMAD.HI.U32 R9, R27, R18, RZ ;  /* 0x000000121b097227 */ /* 0x000fe200078e00ff */
[----:B------:R-:W-:Y:S02]  /*4ea0*/  SHF.R.U32.HI R0, RZ, R25, R0 ;  /* 0x00000019ff007219 */ /* 0x000fe40000011600 */
[----:B------:R-:W-:Y:S01]  /*4eb0*/  ISETP.NE.AND P4, PT, R3, 0x1, PT ;  /* 0x000000010300780c */ /* 0x000fe20003f85270 */
[----:B------:R-:W-:Y:S01]  /*4ec0*/  IMAD.HI.U32 R13, R10, R7, RZ ;  /* 0x000000070a0d7227 */ /* 0x000fe200078e00ff */
[----:B------:R-:W-:Y:S02]  /*4ed0*/  SHF.R.U32.HI R9, RZ, R19, R9 ;  /* 0x00000013ff097219 */ /* 0x000fe40000011609 */
[----:B------:R-:W-:Y:S01]  /*4ee0*/  SEL R0, R26, R0, !P0 ;  /* 0x000000001a007207 */ /* 0x000fe20004000000 */
[----:B------:R-:W-:Y:S01]  /*4ef0*/  IMAD.HI.U32 R12, R11, R18, RZ ;  /* 0x000000120b0c7227 */ /* 0x000fe200078e00ff */
[----:B------:R-:W-:Y:S03]  /*4f00*/  SEL R9, R27, R9, !P4 ;  /* 0x000000091b097207 */ /* 0x000fe60006000000 */
[-C--:B------:R-:W-:Y:S01]  /*4f10*/  IMAD.HI.U32 R8, R0, R4.reuse, RZ ;  /* 0x0000000400087227 */ /* 0x080fe200078e00ff */
[----:B------:R-:W-:Y:S03]  /*4f20*/  SHF.R.U32.HI R12, RZ, R19, R12 ;  /* 0x00000013ff0c7219 */ /* 0x000fe6000001160c */
[----:B------:R-:W-:Y:S01]  /*4f30*/  IMAD.HI.U32 R2, R9, R4, RZ ;  /* 0x0000000409027227 */ /* 0x000fe200078e00ff */
[----:B------:R-:W-:Y:S02]  /*4f40*/  @P2 SHF.R.U32.HI R0, RZ, R5, R8 ;  /* 0x00000005ff002219 */ /* 0x000fe40000011608 */
[----:B------:R-:W-:Y:S02]  /*4f50*/  SHF.R.U32.HI R8, RZ, R25, R13 ;  /* 0x00000019ff087219 */ /* 0x000fe4000001160d */
[----:B------:R-:W-:Y:S01]  /*4f60*/  @P2 SHF.R.U32.HI R9, RZ, R5, R2 ;  /* 0x00000005ff092219 */ /* 0x000fe20000011602 */
[----:B------:R-:W-:Y:S01]  /*4f70*/  IMAD R0, R40, R0, RZ ;  /* 0x0000000028007224 */ /* 0x000fe200078e02ff */
[----:B------:R-:W-:Y:S02]  /*4f80*/  SEL R8, R10, R8, !P0 ;  /* 0x000000080a087207 */ /* 0x000fe40004000000 */
[----:B------:R-:W-:Y:S01]  /*4f90*/  SEL R2, R11, R12, !P4 ;  /* 0x0000000c0b027207 */ /* 0x000fe20006000000 */
[----:B------:R-:W-:Y:S01]  /*4fa0*/  IMAD R12, R40, R9, RZ ;  /* 0x00000009280c7224 */ /* 0x000fe200078e02ff */
[C---:B------:R-:W-:Y:S01]  /*4fb0*/  ISETP.GE.AND P0, PT, R8.reuse, R0, PT ;  /* 0x000000000800720c */ /* 0x040fe20003f06270 */
[----:B------:R-:W-:Y:S03]  /*4fc0*/  IMAD.HI.U32 R0, R8, R4, RZ ;  /* 0x0000000408007227 */ /* 0x000fe600078e00ff */
[----:B------:R-:W-:Y:S02]  /*4fd0*/  ISETP.GE.OR P0, PT, R2, R12, P0 ;  /* 0x0000000c0200720c */ /* 0x000fe40000706670 */
[-C--:B------:R-:W-:Y:S04]  /*4fe0*/  SHF.R.U32.HI R0, RZ, R5.reuse, R0 ;  /* 0x00000005ff007219 */ /* 0x080fe80000011600 */
[----:B------:R-:W-:Y:S05]  /*4ff0*/  SEL R13, R8, R0, !P2 ;  /* 0x00000000080d7207 */ /* 0x000fea0005000000 */
[----:B------:R-:W-:Y:S02]  /*5000*/  IMAD.MOV R12, RZ, RZ, -R13 ;  /* 0x000000ffff0c7224 */ /* 0x000fe400078e0a0d */
[----:B------:R-:W-:Y:S04]  /*5010*/  @!P0 IMAD.HI.U32 R0, R2, R4, RZ ;  /* 0x0000000402008227 */ /* 0x000fe800078e00ff */
[----:B------:R-:W-:Y:S01]  /*5020*/  IMAD R12, R40, R12, R8 ;  /* 0x0000000c280c7224 */ /* 0x000fe200078e0208 */
[----:B------:R-:W-:Y:S04]  /*5030*/  @!P0 SHF.R.U32.HI R0, RZ, R5, R0 ;  /* 0x00000005ff008219 */ /* 0x000fe80000011600 */
[----:B------:R-:W-:Y:S04]  /*5040*/  @!P0 SEL R0, R2, R0, !P2 ;  /* 0x0000000002008207 */ /* 0x000fe80005000000 */
[----:B------:R-:W-:Y:S01]  /*5050*/  @!P0 IADD3 R13, PT, PT, R13, -R0, RZ ;  /* 0x800000000d0d8210 */ /* 0x000fe20007ffe0ff */
[----:B------:R-:W-:Y:S01]  /*5060*/  @!P0 IMAD R0, R9, R12, R0 ;  /* 0x0000000c09008224 */ /* 0x000fe200078e0200 */
[----:B------:R-:W-:Y:S01]  /*5070*/  IADD3 R9, PT, PT, -R8, RZ, RZ ;  /* 0x000000ff08097210 */ /* 0x000fe20007ffe1ff */
[--C-:B------:R-:W-:Y:S02]  /*5080*/  IMAD.MOV R12, RZ, RZ, -R2.reuse ;  /* 0x000000ffff0c7224 */ /* 0x100fe400078e0a02 */
[----:B------:R-:W-:Y:S02]  /*5090*/  @!P0 IMAD R8, R13, R40, R2 ;  /* 0x000000280d088224 */ /* 0x000fe400078e0202 */
[----:B------:R-:W-:Y:S02]  /*50a0*/  @!P0 IMAD.MOV.U32 R2, RZ, RZ, R0 ;  /* 0x000000ffff028224 */ /* 0x000fe400078e0000 */
[----:B------:R-:W-:Y:S02]  /*50b0*/  IMAD R11, R3, R12, R11 ;  /* 0x0000000c030b7224 */ /* 0x000fe400078e020b */
[----:B------:R-:W-:Y:S02]  /*50c0*/  IMAD R10, R6, R9, R10 ;  /* 0x00000009060a7224 */ /* 0x000fe400078e020a */
[----:B------:R-:W-:Y:S02]  /*50d0*/  IMAD R11, R2, R3, R11 ;  /* 0x00000003020b7224 */ /* 0x000fe400078e020b */
[----:B------:R-:W-:Y:S02]  /*50e0*/  IMAD R10, R8, R6, R10 ;  /* 0x00000006080a7224 */ /* 0x000fe400078e020a */
.L_x_92:
[----:B------:R-:W-:Y:S05]  /*50f0*/  BRA.U UP0, `(.L_x_93) ;  /* 0x0000000100107547 */ /* 0x000fea000b800000 */
[----:B------:R-:W-:Y:S04]  /*5100*/  MOV R2, UR14 ;  /* 0x0000000e00027c02 */ /* 0x000fe80008000f00 */
[----:B------:R-:W-:Y:S04]  /*5110*/  SHF.L.U32 R2, R2, 0x1f, RZ ;  /* 0x0000001f02027819 */ /* 0x000fe800000006ff */
[----:B------:R-:W2:Y:S02]  /*5120*/  SYNCS.PHASECHK.TRANS64.TRYWAIT P0, [UR4+0x128], R2 ;  /* 0x00012802ff0075a7 */ /* 0x000ea40008001104 */
[----:B--2---:R-:W-:Y:S05]  /*5130*/  @!P0 BRA `(.L_x_94) ;  /* 0x0000003c00e08947 */ /* 0x004fea0003800000 */
.L_x_93:
[----:B-1----:R-:W-:Y:S01]  /*5140*/  ISETP.NE.U32.AND P0, PT, R16, RZ, PT ;  /* 0x000000ff1000720c */ /* 0x002fe20003f05070 */
[----:B------:R-:W-:Y:S01]  /*5150*/  USHF.L.U32 UR11, UR27, 0x7, URZ ;  /* 0x000000071b0b7899 */ /* 0x000fe200080006ff */
[----:B------:R-:W-:Y:S02]  /*5160*/  R2UR UR10, R24 ;  /* 0x00000000180a72ca */ /* 0x000fe400000e0000 */
[C---:B------:R-:W-:Y:S02]  /*5170*/  ISETP.NE.AND.EX P0, PT, R17.reuse, RZ, PT, P0 ;  /* 0x000000ff1100720c */ /* 0x040fe40003f05300 */
[----:B------:R-:W-:Y:S04]  /*5180*/  ISETP.NE.U32.AND P2, PT, R16, RZ, PT ;  /* 0x000000ff1000720c */ /* 0x000fe80003f45070 */
[----:B------:R-:W-:Y:S05]  /*5190*/  ISETP.NE.AND.EX P2, PT, R17, RZ, PT, P2 ;  /* 0x000000ff1100720c */ /* 0x000fea0003f45320 */
[----:B------:R-:W-:Y:S02]  /*51a0*/  USHF.L.U32 UR10, UR10, 0x6, URZ ;  /* 0x000000060a0a7899 */ /* 0x000fe400080006ff */
[----:B------:R-:W-:Y:S10]  /*51b0*/  @!P0 BRA `(.L_x_95) ;  /* 0x00000000002c8947 */ /* 0x000ff40003800000 */
[----:B------:R-:W-:Y:S01]  /*51c0*/  ISETP.NE.U32.AND P0, PT, R14, RZ, PT ;  /* 0x000000ff0e00720c */ /* 0x000fe20003f05070 */
[----:B------:R-:W-:Y:S03]  /*51d0*/  IMAD.MOV.U32 R88, RZ, RZ, 0x1 ;  /* 0x00000001ff587424 */ /* 0x000fe600078e00ff */
[----:B------:R-:W-:Y:S11]  /*51e0*/  ISETP.NE.AND.EX P0, PT, R15, RZ, PT, P0 ;  /* 0x000000ff0f00720c */ /* 0x000ff60003f05300 */
[----:B------:R-:W-:Y:S02]  /*51f0*/  @!UPT UIADD3 URZ, UPT, UPT, URZ, URZ, URZ ;  /* 0x000000fffffff290 */ /* 0x000fe4000fffe0ff */
[----:B------:R-:W1:Y:S01]  /*5200*/  @P0 LDC.64 R8, c[0x0][0xc88] ;  /* 0x00032200ff080b82 */ /* 0x000e620000000a00 */
[----:B--2---:R-:W-:Y:S04]  /*5210*/  @P0 IMAD R0, R16, UR44, RZ ;  /* 0x0000002c10000c24 */ /* 0x004fe8000f8e02ff */
[----:B-1----:R-:W-:Y:S04]  /*5220*/  @P0 IMAD.WIDE R8, R0, 0x4, R8 ;  /* 0x0000000400080825 */ /* 0x002fe800078e0208 */
[----:B------:R-:W-:Y:S01]  /*5230*/  HFMA2 R0, -RZ, RZ, 0, 5.9604644775390625e-08 ;  /* 0x00000001ff007431 */ /* 0x000fe200000001ff */
[----:B-----5:R1:W5:Y:S04]  /*5240*/  @P0 LDG.E R49, desc[UR46][R8.64] ;  /* 0x0000002e08310981 */ /* 0x020368000c1e1900 */
[----:B------:R-:W-:Y:S01]  /*5250*/  @!P0 PRMT R88, R0, 0x7610, R88 ;  /* 0x0000761000588816 */ /* 0x000fe20000000058 */
[----:B-1----:R-:W3:Y:S06]  /*5260*/  @!P0 LDC R49, c[0x0][0xc80] ;  /* 0x00032000ff318b82 */ /* 0x002eec0000000800 */
.L_x_95:
[----:B---3-5:R-:W-:Y:S01]  /*5270*/  @!P2 FSETP.EQ.AND P0, PT, R49, RZ, PT ;  /* 0x000000ff3100a20b */ /* 0x028fe20003f02000 */
[----:B------:R-:W-:Y:S01]  /*5280*/  @!UPT UIADD3 URZ, UPT, UPT, URZ, URZ, URZ ;  /* 0x000000fffffff290 */ /* 0x000fe2000fffe0ff */
[----:B------:R-:W-:Y:S11]  /*5290*/  @!P2 BRA `(.L_x_96) ;  /* 0x000000000018a947 */ /* 0x000ff60003800000 */
[----:B------:R-:W-:Y:S02]  /*52a0*/  LOP3.LUT P2, RZ, R88, 0xff, RZ, 0xc0, !PT ;  /* 0x000000ff58ff7812 */ /* 0x000fe4000784c0ff */
[----:B------:R-:W-:Y:S04]  /*52b0*/  ISETP.NE.U32.AND P0, PT, R14, RZ, PT ;  /* 0x000000ff0e00720c */ /* 0x000fe80003f05070 */
[----:B------:R-:W-:Y:S04]  /*52c0*/  ISETP.NE.AND.EX P0, PT, R15, RZ, PT, P0 ;  /* 0x000000ff0f00720c */ /* 0x000fe80003f05300 */
[----:B------:R-:W-:Y:S03]  /*52d0*/  PLOP3.LUT P0, PT, P0, PT, PT, 0x8, 0x80 ;  /* 0x000000000080781c */ /* 0x000fe6000070e170 */
[----:B------:R-:W-:Y:S11]  /*52e0*/  @P2 FSETP.EQ.AND P0, PT, R49, RZ, PT ;  /* 0x000000ff3100220b */ /* 0x000ff60003f02000 */
[----:B------:R-:W-:Y:S02]  /*52f0*/  @!UPT UIADD3 URZ, UPT, UPT, URZ, URZ, URZ ;  /* 0x000000fffffff290 */ /* 0x000fe4000fffe0ff */
.L_x_96:
[----:B------:R-:W-:Y:S01]  /*5300*/  ULEA UR7, UR8, UR4, 0x3 ;  /* 0x0000000408077291 */ /* 0x000fe2000f8e18ff */
[----:B------:R-:W-:Y:S02]  /*5310*/  SHF.L.U32 R9, R34, 0x1f, RZ ;  /* 0x0000001f22097819 */ /* 0x000fe400000006ff */
[----:B------:R-:W-:Y:S04]  /*5320*/  ELECT P4, URZ, PT ;  /* 0x0000000000ff782f */ /* 0x000fe80003880000 */
[----:B------:R-:W-:Y:S02]  /*5330*/  PLOP3.LUT P4, PT, P0, P4, PT, 0xf2, 0x2f ;  /* 0x00000000002f781c */ /* 0x000fe40000789e72 */
[----:B------:R-:W1:Y:S11]  /*5340*/  SYNCS.PHASECHK.TRANS64.TRYWAIT P2, [UR7+0x108], R9 ;  /* 0x00010809ff0075a7 */ /* 0x000e760008041107 */
[----:B------:R-:W-:Y:S05]  /*5350*/  @!P4 IADD3 R8, P0, PT, R32, 0x980, RZ ;  /* 0x000009802008c810 */ /* 0x000fea0007f1e0ff */
[----:B--2---:R-:W-:Y:S01]  /*5360*/  @!P4 IMAD.X R2, RZ, RZ, R33, P0 ;  /* 0x000000ffff02c224 */ /* 0x004fe200000e0621 */
[----:B-1----:R-:W-:Y:S07]  /*5370*/  @!P2 BRA `(.L_x_97) ;  /* 0x0000003c0068a947 */ /* 0x002fee0003800000 */
.L_x_186:
[----:B------:R-:W2:Y:S01]  /*5380*/  LDC.64 R12, c[0x0][0xf18] ;  /* 0x0003c600ff0c7b82 */ /* 0x000ea20000000a00 */
[----:B------:R-:W-:Y:S01]  /*5390*/  @!P4 R2UR UR5, R2 ;  /* 0x000000000205c2ca */ /* 0x000fe200000e0000 */
[----:B------:R-:W-:Y:S01]  /*53a0*/  VOTEU.ALL UP1, P4 ;  /* 0x0000000000ff7886 */ /* 0x000fe20002020000 */
[----:B------:R-:W-:Y:S01]  /*53b0*/  @!P4 R2UR UR9, R8 ;  /* 0x000000000809c2ca */ /* 0x000fe200000e0000 */
[----:B------:R-:W-:Y:S01]  /*53c0*/  UIADD3 UR6, UPT, UPT, UR8, 0x1, URZ ;  /* 0x0000000108067890 */ /* 0x000fe2000fffe0ff */
[----:B-1----:R-:W-:Y:S03]  /*53d0*/  @!P4 IMAD.MOV.U32 R0, RZ, RZ, 0x2000 ;  /* 0x00002000ff00c424 */ /* 0x002fe600078e00ff */
[----:B------:R-:W1:Y:S01]  /*53e0*/  @!P1 LDC R2, c[0x0][0xf0c] ;  /* 0x0003c300ff029b82 */ /* 0x000e620000000800 */
[----:B------:R-:W-:Y:S01]  /*53f0*/  @!UP1 ULEA UR8, UR8, UR4, 0xd ;  /* 0x0000000408089291 */ /* 0x000fe2000f8e68ff */
[----:B------:R-:W-:Y:S01]  /*5400*/  @P3 SHF.R.U32.HI R29, RZ, 0x10, R21 ;  /* 0x00000010ff1d3819 */ /* 0x000fe20000011615 */
[----:B------:R-:W-:Y:S01]  /*5410*/  VOTEU.ALL UP0, P4 ;  /* 0x0000000000ff7886 */ /* 0x000fe20002000000 */
[----:B------:R-:W-:Y:S01]  /*5420*/  UMOV UR18, 0x0 ;  /* 0x0000000000127882 */ /* 0x000fe20000000000 */
[----:B------:R-:W-:Y:S01]  /*5430*/  @!UP1 UIADD3 UR8, UPT, UPT, UR8, 0x200, URZ ;  /* 0x0000020008089890 */ /* 0x000fe2000fffe0ff */
[----:B------:R-:W-:Y:S01]  /*5440*/  VIADD R31, R31, 0x1 ;  /* 0x000000011f1f7836 */ /* 0x000fe20000000000 */
[----:B------:R-:W-:Y:S01]  /*5450*/  UMOV UR19, 0x10000000 ;  /* 0x1000000000137882 */ /* 0x000fe20000000000 */
[----:B------:R-:W-:Y:S01]  /*5460*/  IMAD.U32 R9, RZ, RZ, UR5 ;  /* 0x00000005ff097e24 */ /* 0x000fe2000f8e00ff */
[----:B------:R-:W-:Y:S01]  /*5470*/  UMOV UR12, UR44 ;  /* 0x0000002c000c7c82 */ /* 0x000fe20008000000 */
[----:B------:R-:W-:Y:S01]  /*5480*/  IMAD.U32 R8, RZ, RZ, UR9 ;  /* 0x00000009ff087e24 */ /* 0x000fe2000f8e00ff */
[----:B------:R-:W-:Y:S02]  /*5490*/  UIADD3 UR9, UPT, UPT, UR7, 0xf0, URZ ;  /* 0x000000f007097890 */ /* 0x000fe4000fffe0ff */
[----:B------:R-:W-:Y:S01]  /*54a0*/  @!P4 R2UR UR17, R9 ;  /* 0x000000000911c2ca */ /* 0x000fe200000e0000 */
[----:B------:R-:W-:Y:S01]  /*54b0*/  UISETP.NE.AND UP2, UPT, UR6, 0x3, UPT ;  /* 0x000000030600788c */ /* 0x000fe2000bf45270 */
[----:B------:R-:W-:Y:S01]  /*54c0*/  @!P4 R2UR UR16, R8 ;  /* 0x000000000810c2ca */ /* 0x000fe200000e0000 */
[----:B------:R-:W-:Y:S01]  /*54d0*/  UPRMT UR13, UR45, 0x654, UR9 ;  /* 0x000006542d0d7896 */ /* 0x000fe20008000009 */
[----:B------:R-:W3:Y:S01]  /*54e0*/  LDC.64 R8, c[0x0][0xf10] ;  /* 0x0003c400ff087b82 */ /* 0x000ee20000000a00 */
[----:B------:R-:W-:Y:S02]  /*54f0*/  USEL UR15, URZ, 0x1, UP2 ;  /* 0x00000001ff0f7887 */ /* 0x000fe40009000000 */
[----:B------:R-:W-:Y:S04]  /*5500*/  USEL UR6, UR6, URZ, UP2 ;  /* 0x000000ff06067287 */ /* 0x000fe80009000000 */
[----:B------:R-:W-:Y:S01]  /*5510*/  ULEA UR5, UR6, UR4, 0x3 ;  /* 0x0000000406057291 */ /* 0x000fe2000f8e18ff */
[----:B------:R-:W-:Y:S03]  /*5520*/  LOP3.LUT R34, R34, UR15, RZ, 0x3c, !PT ;  /* 0x0000000f22227c12 */ /* 0x000fe6000f8e3cff */
[----:B------:R4:W-:Y:S01]  /*5530*/  @!UP0 UTMALDG.3D [UR8], [UR16], desc[UR18] ;  /* 0x00001208100085b4 */ /* 0x0009e20008011000 */
[----:B------:R5:W-:Y:S01]  /*5540*/  @!P4 SYNCS.ARRIVE.TRANS64.RED.A0TR RZ, [UR7+0xf0], R0 ;  /* 0x0000f000ffffc9a7 */ /* 0x000be20008300407 */
[----:B------:R-:W-:Y:S01]  /*5550*/  SHF.L.U32 R24, R34, 0x1f, RZ ;  /* 0x0000001f22187819 */ /* 0x000fe200000006ff */
[C---:B---3--:R-:W-:Y:S01]  /*5560*/  @!P1 IMAD.HI.U32 R8, R11.reuse, R8, RZ ;  /* 0x000000080b089227 */ /* 0x048fe200078e00ff */
[----:B--2---:R-:W-:Y:S02]  /*5570*/  @!P1 ISETP.NE.AND P0, PT, R12, 0x1, PT ;  /* 0x000000010c00980c */ /* 0x004fe40003f05270 */
[----:B-1----:R-:W-:Y:S01]  /*5580*/  @!P1 ISETP.NE.AND P2, PT, R2, 0x1, PT ;  /* 0x000000010200980c */ /* 0x002fe20003f45270 */
[----:B------:R-:W-:Y:S01]  /*5590*/  SYNCS.ARRIVE.TRANS64.RED.A1T0 RZ, [UR13], RZ ;  /* 0x000000ffffff79a7 */ /* 0x000fe2000810040d */
[C---:B------:R-:W-:Y:S01]  /*55a0*/  @!P1 IMAD.HI.U32 R13, R10.reuse, R13, RZ ;  /* 0x0000000d0a0d9227 */ /* 0x040fe200078e00ff */
[----:B------:R-:W-:Y:S04]  /*55b0*/  @!P1 SHF.R.U32.HI R8, RZ, R9, R8 ;  /* 0x00000009ff089219 */ /* 0x000fe80000011608 */
[----:B------:R-:W-:Y:S01]  /*55c0*/  @!P1 SEL R8, R11, R8, !P2 ;  /* 0x000000080b089207 */ /* 0x000fe20005000000 */
[----:B------:R-:W1:Y:S01]  /*55d0*/  SYNCS.PHASECHK.TRANS64.TRYWAIT P5, [UR5+0x108], R24 ;  /* 0x00010818ff0075a7 */ /* 0x000e6200080a1105 */
[----:B-----5:R-:W2:Y:S02]  /*55e0*/  @!P1 LDC R0, c[0x0][0xf20] ;  /* 0x0003c800ff009b82 */ /* 0x020ea40000000800 */
[----:B--2---:R-:W-:Y:S04]  /*55f0*/  @!P1 SHF.R.U32.HI R0, RZ, R0, R13 ;  /* 0x00000000ff009219 */ /* 0x004fe8000001160d */
[----:B------:R-:W-:Y:S05]  /*5600*/  @!P1 SEL R9, R10, R0, !P0 ;  /* 0x000000000a099207 */ /* 0x000fea0004000000 */
[----:B------:R-:W-:Y:S02]  /*5610*/  @!P1 IMAD.IADD R0, R9, 0x1, -R8 ;  /* 0x0000000109009824 */ /* 0x000fe400078e0a08 */
[----:B------:R-:W-:Y:S02]  /*5620*/  @!P1 IMAD.IADD R8, R8, 0x1, -R9 ;  /* 0x0000000108089824 */ /* 0x000fe400078e0a09 */
[----:B------:R-:W-:Y:S02]  /*5630*/  @!P1 IMAD R11, R0, R2, R11 ;  /* 0x00000002000b9224 */ /* 0x000fe400078e020b */
[----:B------:R-:W-:Y:S01]  /*5640*/  @!P1 IMAD R10, R8, R12, R10 ;  /* 0x0000000c080a9224 */ /* 0x000fe200078e020a */
[----:B-1--4-:R-:W-:Y:S06]  /*5650*/  @!P5 BRA `(.L_x_98) ;  /* 0x0000003800c8d947 */ /* 0x012fec0003800000 */
.L_x_188:
[----:B------:R-:W-:Y:S01]  /*5660*/  UIADD3 UR9, UPT, UPT, UR5, 0xf0, URZ ;  /* 0x000000f005097890 */ /* 0x000fe2000fffe0ff */
[----:B------:R-:W-:Y:S01]  /*5670*/  @!P4 IADD3 R2, P0, PT, R32, 0x980, RZ ;  /* 0x000009802002c810 */ /* 0x000fe20007f1e0ff */
[----:B------:R-:W-:Y:S01]  /*5680*/  VOTEU.ALL UP0, P4 ;  /* 0x0000000000ff7886 */ /* 0x000fe20002000000 */
[----:B------:R-:W-:Y:S01]  /*5690*/  UMOV UR18, 0x0 ;  /* 0x0000000000127882 */ /* 0x000fe20000000000 */
[----:B------:R-:W-:Y:S01]  /*56a0*/  UMOV UR19, 0x10000000 ;  /* 0x1000000000137882 */ /* 0x000fe20000000000 */
[----:B------:R-:W-:Y:S01]  /*56b0*/  @!P4 R2UR UR8, R2 ;  /* 0x000000000208c2ca */ /* 0x000fe200000e0000 */
[----:B-1----:R-:W-:Y:S01]  /*56c0*/  @!P4 IMAD.X R0, RZ, RZ, R33, P0 ;  /* 0x000000ffff00c224 */ /* 0x002fe200000e0621 */
[----:B------:R-:W-:Y:S01]  /*56d0*/  @!UP0 UIADD3 UR10, UPT, UPT, UR10, 0x20, URZ ;  /* 0x000000200a0a8890 */ /* 0x000fe2000fffe0ff */
[----:B------:R-:W-:Y:S01]  /*56e0*/  ISETP.NE.AND P0, PT, R31, 0x2, PT ;  /* 0x000000021f00780c */ /* 0x000fe20003f05270 */
[----:B------:R-:W-:Y:S01]  /*56f0*/  UMOV UR12, UR44 ;  /* 0x0000002c000c7c82 */ /* 0x000fe20008000000 */
[----:B------:R-:W-:Y:S01]  /*5700*/  @P3 R2UR UR44, R29 ;  /* 0x000000001d2c32ca */ /* 0x000fe200000e0000 */
[----:B------:R-:W-:Y:S01]  /*5710*/  IMAD.IADD R24, R10, 0x1, R86 ;  /* 0x000000010a187824 */ /* 0x000fe200078e0256 */
[----:B------:R-:W-:Y:S01]  /*5720*/  @!P4 R2UR UR7, R0 ;  /* 0x000000000007c2ca */ /* 0x000fe200000e0000 */
[----:B------:R-:W-:Y:S01]  /*5730*/  IMAD.IADD R0, R11, 0x1, R87 ;  /* 0x000000010b007824 */ /* 0x000fe200078e0257 */
[----:B------:R-:W-:Y:S04]  /*5740*/  SEL R31, R31, RZ, P0 ;  /* 0x000000ff1f1f7207 */ /* 0x000fe80000000000 */
[----:B------:R-:W-:Y:S01]  /*5750*/  IMAD.U32 R8, RZ, RZ, UR8 ;  /* 0x00000008ff087e24 */ /* 0x000fe2000f8e00ff */
[----:B------:R-:W-:Y:S02]  /*5760*/  R2UR UR27, R0 ;  /* 0x00000000001b72ca */ /* 0x000fe400000e0000 */
[----:B------:R-:W-:Y:S02]  /*5770*/  SEL R0, RZ, 0x1, P0 ;  /* 0x00000001ff007807 */ /* 0x000fe40000000000 */
[----:B------:R-:W-:Y:S02]  /*5780*/  @!P4 R2UR UR16, R8 ;  /* 0x000000000810c2ca */ /* 0x000fe400000e0000 */
[----:B------:R-:W-:Y:S01]  /*5790*/  IMAD.U32 R9, RZ, RZ, UR7 ;  /* 0x00000007ff097e24 */ /* 0x000fe2000f8e00ff */
[----:B------:R-:W-:Y:S01]  /*57a0*/  @!UP0 ULEA UR7, UR6, UR4, 0xd ;  /* 0x0000000406078291 */ /* 0x000fe2000f8e68ff */
[----:B------:R-:W-:Y:S01]  /*57b0*/  LOP3.LUT R30, R30, R0, RZ, 0x3c, !PT ;  /* 0x000000001e1e7212 */ /* 0x000fe200078e3cff */
[----:B------:R-:W-:Y:S02]  /*57c0*/  UIADD3 UR6, UPT, UPT, UR6, 0x1, URZ ;  /* 0x0000000106067890 */ /* 0x000fe4000fffe0ff */
[----:B------:R-:W-:Y:S01]  /*57d0*/  @!P4 R2UR UR17, R9 ;  /* 0x000000000911c2ca */ /* 0x000fe200000e0000 */
[----:B------:R-:W-:Y:S01]  /*57e0*/  @!UP0 UIADD3 UR8, UPT, UPT, UR7, 0x200, URZ ;  /* 0x0000020007088890 */ /* 0x000fe2000fffe0ff */
[----:B------:R-:W-:Y:S01]  /*57f0*/  VOTEU.ALL UP0, P4 ;  /* 0x0000000000ff7886 */ /* 0x000fe20002000000 */
[----:B------:R-:W-:Y:S10]  /*5800*/  UPRMT UR7, UR45, 0x654, UR9 ;  /* 0x000006542d077896 */ /* 0x000ff40008000009 */
[----:B------:R1:W-:Y:S01]  /*5810*/  @!UP0 UTMALDG.3D [UR8], [UR16], desc[UR18] ;  /* 0x00001208100085b4 */ /* 0x0003e20008011000 */
[----:B------:R2:W-:Y:S01]  /*5820*/  @!P4 SYNCS.ARRIVE.TRANS64.RED.A0TR RZ, [UR5+0xf0], R28 ;  /* 0x0000f01cffffc9a7 */ /* 0x0005e20008300405 */
[----:B------:R-:W-:Y:S04]  /*5830*/  UISETP.NE.AND UP0, UPT, UR6, 0x3, UPT ;  /* 0x000000030600788c */ /* 0x000fe8000bf05270 */
[----:B------:R-:W-:Y:S06]  /*5840*/  USEL UR5, URZ, 0x1, UP0 ;  /* 0x00000001ff057887 */ /* 0x000fec0008000000 */
[----:B------:R-:W-:Y:S01]  /*5850*/  LOP3.LUT R34, R34, UR5, RZ, 0x3c, !PT ;  /* 0x0000000522227c12 */ /* 0x000fe2000f8e3cff */
[----:B------:R-:W-:Y:S01]  /*5860*/  SYNCS.ARRIVE.TRANS64.RED.A1T0 RZ, [UR7], RZ ;  /* 0x000000ffffff79a7 */ /* 0x000fe20008100407 */
[----:B-1----:R-:W-:Y:S02]  /*5870*/  USEL UR8, UR6, URZ, UP0 ;  /* 0x000000ff06087287 */ /* 0x002fe40008000000 */
[----:B------:R-:W-:Y:S01]  /*5880*/  UPLOP3.LUT UP0, UPT, UPT, UPT, UPT, 0x80, 0x8 ;  /* 0x000000000008789c */ /* 0x000fe20003f0f070 */
[----:B------:R-:W-:Y:S10]  /*5890*/  @P3 BRA `(.L_x_99) ;  /* 0xfffffff4001c3947 */ /* 0x000ff4000383ffff */
[----:B------:R-:W-:Y:S01]  /*58a0*/  UIADD3 UR4, UPT, UPT, UR4, 0x108, URZ ;  /* 0x0000010804047890 */ /* 0x000fe2000fffe0ff */
[----:B------:R-:W-:-:S03]  /*58b0*/  SHF.L.U32 R2, R34, 0x1f, RZ ;  /* 0x0000001f22027819 */ /* 0x000fc600000006ff */
[----:B------:R-:W-:-:S09]  /*58c0*/  ULEA UR5, UR8, UR4, 0x3 ;  /* 0x0000000408057291 */ /* 0x000fd2000f8e18ff */
[----:B------:R-:W1:Y:S02]  /*58d0*/  SYNCS.PHASECHK.TRANS64.TRYWAIT P0, [UR5], R2 ;  /* 0x00000002ff0075a7 */ /* 0x000e640008001105 */
[----:B-1----:R-:W-:Y:S05]  /*58e0*/  @!P0 BRA `(.L_x_100) ;  /* 0x00000038003c8947 */ /* 0x002fea0003800000 */
.L_x_190:
        /* <DEDUP_REMOVED lines=9> */
.L_x_192:
[----:B------:R-:W-:-:S04]  /*5980*/  UIADD3 UR6, UPT, UPT, UR6, 0x1, URZ ;  /* 0x0000000106067890 */ /* 0x000fc8000fffe0ff */
[----:B------:R-:W-:-:S04]  /*5990*/  UISETP.NE.AND UP0, UPT, UR6, 0x3, UPT ;  /* 0x000000030600788c */ /* 0x000fc8000bf05270 */
[----:B------:R-:W-:Y:S02]  /*59a0*/  USEL UR5, URZ, 0x1, UP0 ;  /* 0x00000001ff057887 */ /* 0x000fe40008000000 */
[----:B------:R-:W-:-:S04]  /*59b0*/  USEL UR6, UR6, URZ, UP0 ;  /* 0x000000ff06067287 */ /* 0x000fc80008000000 */
[----:B------:R-:W-:Y:S01]  /*59c0*/  ULEA UR6, UR6, UR4, 0x3 ;  /* 0x0000000406067291 */ /* 0x000fe2000f8e18ff */
[----:B-1----:R-:W-:-:S04]  /*59d0*/  LOP3.LUT R2, R34, UR5, RZ, 0x3c, !PT ;  /* 0x0000000522027c12 */ /* 0x002fc8000f8e3cff */
[----:B------:R-:W-:Y:S01]  /*59e0*/  SHF.L.U32 R2, R2, 0x1f, RZ ;  /* 0x0000001f02027819 */ /* 0x000fe200000006ff */
[----:B------:R-:W-:-:S07]  /*59f0*/  IMAD.U32 R0, RZ, RZ, UR6 ;  /* 0x00000006ff007e24 */ /* 0x000fce000f8e00ff */
.L_x_102:
[----:B-1----:R1:W3:Y:S02]  /*5a00*/  SYNCS.PHASECHK.TRANS64.TRYWAIT P0, [R0+URZ], R2 ;  /* 0x00000002000075a7 */ /* 0x0022e400080011ff */
[----:B---3--:R-:W-:Y:S05]  /*5a10*/  @!P0 NANOSLEEP.SYNCS 0x989680 ;  /* 0x009896800000895d */ /* 0x008fea0003900000 */
[----:B------:R-:W3:Y:S02]  /*5a20*/  @!P0 SYNCS.PHASECHK.TRANS64 P0, [R0+URZ], R2 ;  /* 0x00000002000085a7 */ /* 0x000ee400080010ff */
[----:B---3--:R-:W-:Y:S05]  /*5a30*/  @P0 EXIT ;  /* 0x000000000000094d */ /* 0x008fea0003800000 */
[----:B------:R-:W-:Y:S05]  /*5a40*/  BRA `(.L_x_102) ;  /* 0xfffffffc00ec7947 */ /* 0x000fea000383ffff */
.L_x_90:
[----:B------:R-:W-:-:S06]  /*5a50*/  UISETP.GE.AND UP0, UPT, UR6, 0x4, UPT ;  /* 0x000000040600788c */ /* 0x000fcc000bf06270 */
[----:B------:R-:W-:-:S13]  /*5a60*/  PLOP3.LUT P0, PT, PT, PT, UP0, 0x80, 0x8 ;  /* 0x000000000008781c */ /* 0x000fda0003f0f008 */
[----:B---3--:R-:W-:Y:S05]  /*5a70*/  @!P0 EXIT ;  /* 0x000000000000894d */ /* 0x008fea0003800000 */
[----:B------:R-:W-:Y:S01]  /*5a80*/  BAR.SYNC.DEFER_BLOCKING 0x6, 0xa0 ;  /* 0x0182800000007b1d */ /* 0x000fe20000010000 */
[C---:B------:R-:W-:Y:S01]  /*5a90*/  IMAD.SHL.U32 R2, R93.reuse, 0x20, RZ ;  /* 0x000000205d027824 */ /* 0x040fe200078e00ff */
[C---:B------:R-:W-:Y:S01]  /*5aa0*/  LOP3.LUT R94, R93.reuse, 0x2, RZ, 0xc0, !PT ;  /* 0x000000025d5e7812 */ /* 0x040fe200078ec0ff */
[C---:B------:R-:W-:Y:S01]  /*5ab0*/  IMAD.SHL.U32 R99, R93.reuse, 0x4, RZ ;  /* 0x000000045d637824 */ /* 0x040fe200078e00ff */
[C---:B------:R-:W-:Y:S01]  /*5ac0*/  LOP3.LUT R100, R93.reuse, 0x60, RZ, 0xc0, !PT ;  /* 0x000000605d647812 */ /* 0x040fe200078ec0ff */
[C---:B------:R-:W-:Y:S01]  /*5ad0*/  IMAD.U32 R46, R93.reuse, 0x10000, RZ ;  /* 0x000100005d2e7824 */ /* 0x040fe200078e00ff */
[----:B------:R-:W-:Y:S02]  /*5ae0*/  UMOV UR49, 0x400 ;  /* 0x0000040000317882 */ /* 0x000fe40000000000 */
[----:B------:R-:W1:Y:S01]  /*5af0*/  LDC R91, c[0x0][0x370] ;  /* 0x0000dc00ff5b7b82 */ /* 0x000e620000000800 */
[----:B------:R-:W-:Y:S01]  /*5b00*/  ULEA UR49, UR45, UR49, 0x18 ;  /* 0x000000312d317291 */ /* 0x000fe2000f8ec0ff */
[----:B------:R-:W-:Y:S01]  /*5b10*/  LOP3.LUT R3, R2, 0xc0, RZ, 0xc0, !PT ;  /* 0x000000c002037812 */ /* 0x000fe200078ec0ff */
[----:B------:R-:W-:Y:S01]  /*5b20*/  IMAD.MOV.U32 R45, RZ, RZ, RZ ;  /* 0x000000ffff2d7224 */ /* 0x000fe200078e00ff */
[----:B------:R-:W-:Y:S01]  /*5b30*/  LOP3.LUT R93, R93, 0x4, RZ, 0xc0, !PT ;  /* 0x000000045d5d7812 */ /* 0x000fe200078ec0ff */
[----:B------:R-:W-:Y:S01]  /*5b40*/  UIADD3 UR53, UPT, UPT, UR49, 0x200, URZ ;  /* 0x0000020031357890 */ /* 0x000fe2000fffe0ff */
[----:B------:R-:W-:-:S02]  /*5b50*/  LOP3.LUT R99, R3, 0x18, R99, 0xf8, !PT ;  /* 0x0000001803637812 */ /* 0x000fc400078ef863 */
[----:B------:R-:W-:Y:S01]  /*5b60*/  CS2R R96, SRZ ;  /* 0x0000000000607805 */ /* 0x000fe2000001ff00 */
[----:B------:R-:W2:Y:S01]  /*5b70*/  LDC R42, c[0x0][0xf0c] ;  /* 0x0003c300ff2a7b82 */ /* 0x000ea20000000800 */
[----:B------:R-:W-:Y:S01]  /*5b80*/  LOP3.LUT R46, R46, 0x600000, RZ, 0xc0, !PT ;  /* 0x006000002e2e7812 */ /* 0x000fe200078ec0ff */
[----:B------:R-:W-:Y:S01]  /*5b90*/  IMAD.MOV.U32 R103, RZ, RZ, RZ ;  /* 0x000000ffff677224 */ /* 0x000fe200078e00ff */
[----:B------:R-:W-:Y:S01]  /*5ba0*/  IADD3 R98, PT, PT, -R93, 0x2, RZ ;  /* 0x000000025d627810 */ /* 0x000fe20007ffe1ff */
[----:B------:R-:W-:Y:S01]  /*5bb0*/  IMAD.MOV R94, RZ, RZ, -R94 ;  /* 0x000000ffff5e7224 */ /* 0x000fe200078e0a5e */
[----:B------:R-:W-:Y:S01]  /*5bc0*/  LOP3.LUT R99, R99, 0xf20, R2, 0xf8, !PT ;  /* 0x00000f2063637812 */ /* 0x000fe200078ef802 */
[----:B------:R-:W-:Y:S01]  /*5bd0*/  IMAD.MOV R93, RZ, RZ, -R93 ;  /* 0x000000ffff5d7224 */ /* 0x000fe200078e0a5d */
[----:B------:R-:W3:Y:S01]  /*5be0*/  LDCU.64 UR54, c[0x0][0x348] ;  /* 0x00006900ff3677ac */ /* 0x000ee20008000a00 */
[----:B------:R-:W4:Y:S01]  /*5bf0*/  LDC R89, c[0x0][0xf20] ;  /* 0x0003c800ff597b82 */ /* 0x000f220000000800 */
[----:B------:R-:W3:Y:S01]  /*5c00*/  LDS R0, [UR49+0x1c0] ;  /* 0x0001c031ff007984 */ /* 0x000ee20008000800 */
[----:B------:R-:W-:Y:S01]  /*5c10*/  IMAD.SHL.U32 R98, R98, 0x10, RZ ;  /* 0x0000001062627824 */ /* 0x000fe200078e00ff */
[----:B------:R-:W-:Y:S01]  /*5c20*/  LEA R99, R99, UR53, 0x1 ;  /* 0x0000003563637c11 */ /* 0x000fe2000f8e08ff */
[----:B------:R-:W-:Y:S01]  /*5c30*/  UMOV UR52, 0x1 ;  /* 0x0000000100347882 */ /* 0x000fe20000000000 */
[----:B------:R-:W-:Y:S01]  /*5c40*/  UMOV UR56, URZ ;  /* 0x000000ff00387c82 */ /* 0x000fe20008000000 */
[----:B------:R-:W1:Y:S02]  /*5c50*/  LDCU.64 UR40, c[0x0][0xc88] ;  /* 0x00019100ff2877ac */ /* 0x000e640008000a00 */
[----:B------:R-:W1:Y:S01]  /*5c60*/  LDC R41, c[0x0][0xf30] ;  /* 0x0003cc00ff297b82 */ /* 0x000e620000000800 */
[----:B------:R-:W1:Y:S01]  /*5c70*/  LDCU.64 UR42, c[0x0][0xc90] ;  /* 0x00019200ff2a77ac */ /* 0x000e620008000a00 */
[----:B------:R-:W-:Y:S01]  /*5c80*/  UMOV UR51, URZ ;  /* 0x000000ff00337c82 */ /* 0x000fe20008000000 */
[----:B------:R-:W-:-:S05]  /*5c90*/  UMOV UR50, URZ ;  /* 0x000000ff00327c82 */ /* 0x000fca0008000000 */
[----:B------:R-:W1:Y:S08]  /*5ca0*/  LDC.64 R84, c[0x0][0xf10] ;  /* 0x0003c400ff547b82 */ /* 0x000e700000000a00 */
[----:B------:R-:W1:Y:S08]  /*5cb0*/  LDC.64 R38, c[0x0][0xf18] ;  /* 0x0003c600ff267b82 */ /* 0x000e700000000a00 */
[----:B------:R-:W1:Y:S08]  /*5cc0*/  LDC.64 R36, c[0x0][0xf28] ;  /* 0x0003ca00ff247b82 */ /* 0x000e700000000a00 */
[----:B------:R-:W1:Y:S01]  /*5cd0*/  LDC.64 R82, c[0x0][0xcb0] ;  /* 0x00032c00ff527b82 */ /* 0x000e620000000a00 */
[----:B---3--:R-:W-:-:S07]  /*5ce0*/  IMAD.IADD R46, R0, 0x1, R46 ;  /* 0x00000001002e7824 */ /* 0x008fce00078e022e */
[----:B------:R-:W3:Y:S08]  /*5cf0*/  LDC.64 R80, c[0x0][0xca8] ;  /* 0x00032a00ff507b82 */ /* 0x000ef00000000a00 */
[----:B--2-4-:R-:W1:Y:S02]  /*5d00*/  LDC R90, c[0x0][0x374] ;  /* 0x0000dd00ff5a7b82 */ /* 0x014e640000000800 */
.L_x_133:
[C---:B------:R-:W-:Y:S02]  /*5d10*/  LEA R0, R103.reuse, UR49, 0x3 ;  /* 0x0000003167007c11 */ /* 0x040fe4000f8e18ff */
[----:B------:R-:W-:Y:S02]  /*5d20*/  SHF.L.U32 R2, R96, 0x1f, RZ ;  /* 0x0000001f60027819 */ /* 0x000fe400000006ff */
[----:B------:R-:W-:Y:S02]  /*5d30*/  LEA R16, R103, UR49, 0x4 ;  /* 0x0000003167107c11 */ /* 0x000fe4000f8e20ff */
[----:B------:R-:W2:Y:S02]  /*5d40*/  SYNCS.PHASECHK.TRANS64.TRYWAIT P0, [R0+URZ+0x130], R2 ;  /* 0x00013002000075a7 */ /* 0x000ea400080011ff */
[----:B--2---:R-:W-:Y:S05]  /*5d50*/  @!P0 BRA `(.L_x_103) ;  /* 0x0000003400508947 */ /* 0x004fea0003800000 */
.L_x_193:
[----:B------:R-:W4:Y:S01]  /*5d60*/  LDC.64 R10, c[0x0][0xf10] ;  /* 0x0003c400ff0a7b82 */ /* 0x000f220000000a00 */
[----:B------:R-:W3:Y:S01]  /*5d70*/  LDS.128 R16, [R16+0x1a0] ;  /* 0x0001a00010107984 */ /* 0x000ee20000000c00 */
[----:B-1----:R-:W-:Y:S01]  /*5d80*/  ISETP.NE.AND P1, PT, R41, 0x1, PT ;  /* 0x000000012900780c */ /* 0x002fe20003f25270 */
[----:B--2---:R-:W-:Y:S01]  /*5d90*/  VIADD R0, R0, 0x140 ;  /* 0x0000014000007836 */ /* 0x004fe20000000000 */
[----:B------:R-:W-:Y:S04]  /*5da0*/  ISETP.GE.AND P0, PT, R40, 0x1, PT ;  /* 0x000000012800780c */ /* 0x000fe80003f06270 */
[----:B------:R-:W1:Y:S01]  /*5db0*/  LDC.64 R8, c[0x0][0xf18] ;  /* 0x0003c600ff087b82 */ /* 0x000e620000000a00 */
[----:B------:R-:W-:Y:S01]  /*5dc0*/  PRMT R0, RZ, 0x654, R0 ;  /* 0x00000654ff007816 */ /* 0x000fe20000000000 */
[----:B------:R-:W-:Y:S01]  /*5dd0*/  @!PT LDS RZ, [RZ] ;  /* 0x00000000fffff984 */ /* 0x000fe20000000800 */
[----:B------:R-:W-:Y:S01]  /*5de0*/  @!PT LDS RZ, [RZ] ;  /* 0x00000000fffff984 */ /* 0x000fe20000000800 */
[----:B------:R-:W-:Y:S01]  /*5df0*/  @!PT LDS RZ, [RZ] ;  /* 0x00000000fffff984 */ /* 0x000fe20000000800 */
[----:B------:R-:W-:Y:S01]  /*5e00*/  @!PT LDS RZ, [RZ] ;  /* 0x00000000fffff984 */ /* 0x000fe20000000800 */
[----:B------:R2:W-:Y:S06]  /*5e10*/  MEMBAR.ALL.CTA ;  /* 0x0000000000007992 */ /* 0x0005ec0000008000 */
[----:B--2---:R-:W2:Y:S01]  /*5e20*/  FENCE.VIEW.ASYNC.S ;  /* 0x00000000000073c6 */ /* 0x004ea20000000000 */
[----:B------:R-:W1:Y:S08]  /*5e30*/  @!P1 LDC R12, c[0x0][0xf20] ;  /* 0x0003c800ff0c9b82 */ /* 0x000e700000000800 */
[----:B------:R-:W1:Y:S01]  /*5e40*/  @!P1 LDC R7, c[0x0][0xf0c] ;  /* 0x0003c300ff079b82 */ /* 0x000e620000000800 */
[----:B--2---:R2:W-:Y:S01]  /*5e50*/  SYNCS.ARRIVE.TRANS64.RED.A1T0 RZ, [R0+URZ], RZ ;  /* 0x000000ff00ff79a7 */ /* 0x0045e200081004ff */
[----:B---3--:R-:W-:Y:S04]  /*5e60*/  LOP3.LUT P4, RZ, R18, 0x1, RZ, 0xc0, !PT ;  /* 0x0000000112ff7812 */ /* 0x008fe8000788c0ff */
[----:B------:R-:W-:Y:S09]  /*5e70*/  P2R R101, PR, RZ, 0x10 ;  /* 0x00000010ff657803 */ /* 0x000ff20000000000 */
[----:B------:R-:W-:Y:S02]  /*5e80*/  @P4 MOV R44, R16 ;  /* 0x00000010002c4202 */ /* 0x000fe40000000f00 */
[----:B------:R-:W-:Y:S01]  /*5e90*/  @P4 LOP3.LUT R43, R17, 0xffff, RZ, 0xc0, !PT ;  /* 0x0000ffff112b4812 */ /* 0x000fe200078ec0ff */
[----:B--2-4-:R-:W-:Y:S06]  /*5ea0*/  @!P0 BRA `(.L_x_104) ;  /* 0x0000000000a48947 */ /* 0x014fec0003800000 */
[----:B------:R-:W-:Y:S01]  /*5eb0*/  IMAD.HI.U32 R0, R90, R39, RZ ;  /* 0x000000275a007227 */ /* 0x000fe200078e00ff */
[----:B------:R-:W-:Y:S02]  /*5ec0*/  ISETP.NE.AND P0, PT, R38, 0x1, PT ;  /* 0x000000012600780c */ /* 0x000fe40003f05270 */
[----:B------:R-:W-:Y:S01]  /*5ed0*/  ISETP.NE.AND P2, PT, R40, 0x1, PT ;  /* 0x000000012800780c */ /* 0x000fe20003f45270 */
[----:B------:R-:W-:Y:S01]  /*5ee0*/  IMAD.HI.U32 R4, R91, R84, RZ ;  /* 0x000000545b047227 */ /* 0x000fe200078e00ff */
[----:B------:R-:W-:Y:S02]  /*5ef0*/  SHF.R.U32.HI R0, RZ, R89, R0 ;  /* 0x00000059ff007219 */ /* 0x000fe40000011600 */
[----:B------:R-:W-:Y:S01]  /*5f00*/  ISETP.NE.AND P3, PT, R42, 0x1, PT ;  /* 0x000000012a00780c */ /* 0x000fe20003f65270 */
[----:B------:R-:W-:Y:S01]  /*5f10*/  IMAD.HI.U32 R6, R43, R39, RZ ;  /* 0x000000272b067227 */ /* 0x000fe200078e00ff */
[-C--:B------:R-:W-:Y:S02]  /*5f20*/  SHF.R.U32.HI R4, RZ, R85.reuse, R4 ;  /* 0x00000055ff047219 */ /* 0x080fe40000011604 */
        /* <DEDUP_REMOVED lines=14> */
[C---:B------:R-:W-:Y:S03]  /*6010*/  IMAD.HI.U32 R0, R3.reuse, R36, RZ ;  /* 0x0000002403007227 */ /* 0x040fe600078e00ff */
[C---:B------:R-:W-:Y:S02]  /*6020*/  ISETP.GE.OR P0, PT, R2.reuse, R5, P0 ;  /* 0x000000050200720c */ /* 0x040fe40000706670 */
[----:B------:R-:W-:Y:S04]  /*6030*/  SHF.R.U32.HI R0, RZ, R37, R0 ;  /* 0x00000025ff007219 */ /* 0x000fe80000011600 */
[C---:B------:R-:W-:Y:S05]  /*6040*/  SEL R6, R3.reuse, R0, !P2 ;  /* 0x0000000003067207 */ /* 0x040fea0005000000 */
        /* <DEDUP_REMOVED lines=14> */
[----:B------:R-:W-:Y:S07]  /*6130*/  IMAD R43, R3, R38, R43 ;  /* 0x00000026032b7224 */ /* 0x000fee00078e022b */
.L_x_104:
[----:B------:R-:W-:Y:S01]  /*6140*/  @!P1 IMAD.HI.U32 R0, R44, R10, RZ ;  /* 0x0000000a2c009227 */ /* 0x000fe200078e00ff */
[----:B-1----:R-:W-:Y:S01]  /*6150*/  @!P1 ISETP.NE.AND P0, PT, R8, 0x1, PT ;  /* 0x000000010800980c */ /* 0x002fe20003f05270 */
[----:B------:R-:W-:Y:S01]  /*6160*/  ULOP3.LUT UP0, URZ, UR53, 0x1b0, URZ, 0xc0, !UPT ;  /* 0x000001b035ff7892 */ /* 0x000fe2000f80c0ff */
[----:B------:R-:W-:Y:S01]  /*6170*/  @!P1 ISETP.NE.AND P2, PT, R7, 0x1, PT ;  /* 0x000000010700980c */ /* 0x000fe20003f45270 */
[----:B------:R-:W-:Y:S01]  /*6180*/  @!P1 IMAD.HI.U32 R2, R43, R9, RZ ;  /* 0x000000092b029227 */ /* 0x000fe200078e00ff */
[----:B------:R-:W-:Y:S01]  /*6190*/  @!P1 SHF.R.U32.HI R0, RZ, R11, R0 ;  /* 0x0000000bff009219 */ /* 0x000fe20000011600 */
[----:B------:R-:W-:Y:S01]  /*61a0*/  USHF.L.U32 UR38, UR27, 0x7, URZ ;  /* 0x000000071b267899 */ /* 0x000fe200080006ff */
[----:B------:R-:W-:Y:S01]  /*61b0*/  R2UR UR37, R24 ;  /* 0x00000000182572ca */ /* 0x000fe200000e0000 */
[----:B------:R-:W-:Y:S01]  /*61c0*/  VIADD R103, R103, 0x1 ;  /* 0x0000000167677836 */ /* 0x000fe20000000000 */
[----:B------:R-:W-:Y:S02]  /*61d0*/  @!P1 SHF.R.U32.HI R2, RZ, R12, R2 ;  /* 0x0000000cff029219 */ /* 0x000fe40000011602 */
[----:B------:R-:W-:Y:S02]  /*61e0*/  @!P1 SEL R3, R44, R0, !P2 ;  /* 0x000000002c039207 */ /* 0x000fe40005000000 */
[----:B------:R-:W-:Y:S02]  /*61f0*/  @!P1 SEL R2, R43, R2, !P0 ;  /* 0x000000022b029207 */ /* 0x000fe40004000000 */
[----:B------:R-:W-:Y:S03]  /*6200*/  @P4 SHF.R.U32.HI R95, RZ, 0x10, R17 ;  /* 0x00000010ff5f4819 */ /* 0x000fe60000011611 */
[----:B------:R-:W-:Y:S02]  /*6210*/  @!P1 IMAD.IADD R0, R2, 0x1, -R3 ;  /* 0x0000000102009824 */ /* 0x000fe400078e0a03 */
[----:B------:R-:W-:Y:S01]  /*6220*/  @!P1 IMAD.IADD R2, R3, 0x1, -R2 ;  /* 0x0000000103029824 */ /* 0x000fe200078e0a02 */
[----:B------:R-:W-:Y:S01]  /*6230*/  USHF.L.U32 UR37, UR37, 0x6, URZ ;  /* 0x0000000625257899 */ /* 0x000fe200080006ff */
[----:B------:R-:W-:Y:S02]  /*6240*/  @!P1 IMAD R44, R0, R7, R44 ;  /* 0x00000007002c9224 */ /* 0x000fe400078e022c */
[----:B------:R-:W-:Y:S01]  /*6250*/  @!P1 IMAD R43, R2, R8, R43 ;  /* 0x00000008022b9224 */ /* 0x000fe200078e022b */
[----:B------:R-:W-:Y:S08]  /*6260*/  BRA.U !UP0, `(.L_x_105) ;  /* 0x00000001087c7547 */ /* 0x000ff0000b800000 */
[----:B------:R-:W1:Y:S01]  /*6270*/  LDCU.64 UR8, c[0x4][0x80] ;  /* 0x01001000ff0877ac */ /* 0x000e620008000a00 */
[----:B------:R-:W-:Y:S01]  /*6280*/  MOV R2, 0x0 ;  /* 0x0000000000027802 */ /* 0x000fe20000000f00 */
[----:B------:R-:W-:Y:S02]  /*6290*/  HFMA2 R12, -RZ, RZ, 0, 5.9604644775390625e-08 ;  /* 0x00000001ff0c7431 */ /* 0x000fe400000001ff */
[----:B------:R-:W-:Y:S01]  /*62a0*/  IMAD.MOV.U32 R8, RZ, RZ, 0x70 ;  /* 0x00000070ff087424 */ /* 0x000fe200078e00ff */
[----:B------:R2:W3:Y:S01]  /*62b0*/  LDC.64 R14, c[0x4][R2] ;  /* 0x01000000020e7b82 */ /* 0x0004e20000000a00 */
[----:B------:R-:W4:Y:S01]  /*62c0*/  LDCU.64 UR6, c[0x4][0x88] ;  /* 0x01001100ff0677ac */ /* 0x000f220008000a00 */
[----:B------:R-:W-:Y:S01]  /*62d0*/  IMAD.MOV.U32 R13, RZ, RZ, RZ ;  /* 0x000000ffff0d7224 */ /* 0x000fe200078e00ff */
[----:B------:R-:W2:Y:S01]  /*62e0*/  LDCU.64 UR4, c[0x4][0x8] ;  /* 0x01000100ff0477ac */ /* 0x000ea20008000a00 */
[----:B-1----:R-:W-:Y:S01]  /*62f0*/  MOV R5, UR9 ;  /* 0x0000000900057c02 */ /* 0x002fe20008000f00 */
[----:B------:R-:W-:Y:S01]  /*6300*/  IMAD.U32 R4, RZ, RZ, UR8 ;  /* 0x00000008ff047e24 */ /* 0x000fe2000f8e00ff */
[----:B----4-:R-:W-:Y:S01]  /*6310*/  MOV R7, UR7 ;  /* 0x0000000700077c02 */ /* 0x010fe20008000f00 */
[----:B------:R-:W-:Y:S01]  /*6320*/  IMAD.U32 R6, RZ, RZ, UR6 ;  /* 0x00000006ff067e24 */ /* 0x000fe2000f8e00ff */
[----:B--2---:R-:W-:Y:S01]  /*6330*/  MOV R11, UR5 ;  /* 0x00000005000b7c02 */ /* 0x004fe20008000f00 */
[----:B------:R-:W-:Y:S02]  /*6340*/  IMAD.U32 R10, RZ, RZ, UR4 ;  /* 0x00000004ff0a7e24 */ /* 0x000fe4000f8e00ff */
[----:B------:R-:W-:Y:S07]  /*6350*/  LEPC R20, `(.L_x_106) ;  /* 0x000000001014794e */ /* 0x000fee0000000000 */
[----:B---3-5:R-:W-:Y:S05]  /*6360*/  CALL.ABS.NOINC R14 ;  /* 0x000000000e007343 */ /* 0x028fea0003c00000 */
.L_x_106:
[----:B------:R-:W1:Y:S01]  /*6370*/  LDCU.64 UR8, c[0x4][0x80] ;  /* 0x01001000ff0877ac */ /* 0x000e620008000a00 */
[----:B------:R-:W2:Y:S01]  /*6380*/  LDC.64 R2, c[0x4][R2] ;  /* 0x0100000002027b82 */ /* 0x000ea20000000a00 */
[----:B------:R-:W-:Y:S02]  /*6390*/  HFMA2 R12, -RZ, RZ, 0, 5.9604644775390625e-08 ;  /* 0x00000001ff0c7431 */ /* 0x000fe400000001ff */
[----:B------:R-:W-:Y:S02]  /*63a0*/  IMAD.MOV.U32 R8, RZ, RZ, 0x70 ;  /* 0x00000070ff087424 */ /* 0x000fe400078e00ff */
[----:B------:R-:W-:Y:S01]  /*63b0*/  IMAD.MOV.U32 R13, RZ, RZ, RZ ;  /* 0x000000ffff0d7224 */ /* 0x000fe200078e00ff */
[----:B------:R-:W3:Y:S01]  /*63c0*/  LDCU.64 UR6, c[0x4][0x88] ;  /* 0x01001100ff0677ac */ /* 0x000ee20008000a00 */
[----:B------:R-:W4:Y:S01]  /*63d0*/  LDCU.64 UR4, c[0x4][0x8] ;  /* 0x01000100ff0477ac */ /* 0x000f220008000a00 */
[----:B-1----:R-:W-:Y:S02]  /*63e0*/  MOV R4, UR8 ;  /* 0x0000000800047c02 */ /* 0x002fe40008000f00 */
[----:B------:R-:W-:Y:S02]  /*63f0*/  MOV R5, UR9 ;  /* 0x0000000900057c02 */ /* 0x000fe40008000f00 */
[----:B---3--:R-:W-:Y:S01]  /*6400*/  MOV R7, UR7 ;  /* 0x0000000700077c02 */ /* 0x008fe20008000f00 */
[----:B------:R-:W-:Y:S01]  /*6410*/  IMAD.U32 R6, RZ, RZ, UR6 ;  /* 0x00000006ff067e24 */ /* 0x000fe2000f8e00ff */
[----:B----4-:R-:W-:Y:S01]  /*6420*/  MOV R11, UR5 ;  /* 0x00000005000b7c02 */ /* 0x010fe20008000f00 */
[----:B------:R-:W-:Y:S02]  /*6430*/  IMAD.U32 R10, RZ, RZ, UR4 ;  /* 0x00000004ff0a7e24 */ /* 0x000fe4000f8e00ff */
[----:B------:R-:W-:Y:S07]  /*6440*/  LEPC R20, `(.L_x_105) ;  /* 0x000000001014794e */ /* 0x000fee0000000000 */
[----:B--2---:R-:W-:Y:S05]  /*6450*/  CALL.ABS.NOINC R2 ;  /* 0x0000000002007343 */ /* 0x004fea0003c00000 */
.L_x_105:
[----:B------:R-:W-:Y:S01]  /*6460*/  ISETP.NE.U32.AND P4, PT, R82, RZ, PT ;  /* 0x000000ff5200720c */ /* 0x000fe20003f85070 */
[----:B------:R-:W-:Y:S01]  /*6470*/  UISETP.NE.AND UP2, UPT, UR48, URZ, UPT ;  /* 0x000000ff3000728c */ /* 0x000fe2000bf45270 */
[----:B------:R-:W-:Y:S01]  /*6480*/  ISETP.NE.U32.AND P2, PT, RZ, UR40, PT ;  /* 0x00000028ff007c0c */ /* 0x000fe2000bf45070 */
[----:B------:R-:W-:Y:S01]  /*6490*/  UISETP.NE.U32.AND UP1, UPT, UR42, URZ, UPT ;  /* 0x000000ff2a00728c */ /* 0x000fe2000bf25070 */
[----:B------:R-:W-:Y:S01]  /*64a0*/  ISETP.NE.AND.EX P4, PT, R83, RZ, PT, P4 ;  /* 0x000000ff5300720c */ /* 0x000fe20003f85340 */
[----:B------:R-:W-:Y:S01]  /*64b0*/  UPLOP3.LUT UP0, UPT, UPT, UPT, UPT, 0x40, 0x4 ;  /* 0x000000000004789c */ /* 0x000fe20003f0e870 */
[----:B------:R-:W-:Y:S01]  /*64c0*/  ISETP.NE.AND.EX P2, PT, RZ, UR41, PT, P2 ;  /* 0x00000029ff007c0c */ /* 0x000fe2000bf45320 */
[----:B------:R-:W-:Y:S01]  /*64d0*/  UISETP.NE.AND.EX UP1, UPT, UR43, URZ, UPT, UP1 ;  /* 0x000000ff2b00728c */ /* 0x000fe2000bf25310 */
[----:B------:R-:W-:Y:S04]  /*64e0*/  PLOP3.LUT P1, PT, PT, PT, UP2, 0x80, 0x8 ;  /* 0x000000000008781c */ /* 0x000fe80003f2f028 */
[----:B------:R-:W-:Y:S06]  /*64f0*/  @UP2 UPLOP3.LUT UP0, UPT, UPT, UPT, UP1, 0x80, 0x8 ;  /* 0x000000000008289c */ /* 0x000fec0003f0f010 */
[----:B------:R-:W-:Y:S01]  /*6500*/  PLOP3.LUT P0, PT, PT, PT, UP0, 0x80, 0x8 ;  /* 0x000000000008781c */ /* 0x000fe20003f0f008 */
[----:B------:R-:W-:Y:S01]  /*6510*/  @!UPT UIADD3 URZ, UPT, UPT, URZ, URZ, URZ ;  /* 0x000000fffffff290 */ /* 0x000fe2000fffe0ff */
[----:B------:R-:W-:Y:S11]  /*6520*/  BRA.U !UP1, `(.L_x_107) ;  /* 0x0000000109387547 */ /* 0x000ff6000b800000 */
[----:B------:R-:W-:Y:S01]  /*6530*/  UISETP.NE.U32.AND UP0, UPT, UR40, URZ, UPT ;  /* 0x000000ff2800728c */ /* 0x000fe2000bf05070 */
[----:B------:R-:W-:Y:S02]  /*6540*/  HFMA2 R0, -RZ, RZ, 0, 5.9604644775390625e-08 ;  /* 0x00000001ff007431 */ /* 0x000fe400000001ff */
[----:B------:R-:W-:Y:S01]  /*6550*/  IMAD.MOV.U32 R88, RZ, RZ, 0x1 ;  /* 0x00000001ff587424 */ /* 0x000fe200078e00ff */
[----:B------:R-:W-:Y:S06]  /*6560*/  UISETP.NE.AND.EX UP0, UPT, UR41, URZ, UPT, UP0 ;  /* 0x000000ff2900728c */ /* 0x000fec000bf05300 */
[----:B------:R-:W-:Y:S05]  /*6570*/  PLOP3.LUT P3, PT, PT, PT, UP0, 0x80, 0x8 ;  /* 0x000000000008781c */ /* 0x000fea0003f6f008 */
[----:B------:R-:W1:Y:S01]  /*6580*/  @UP0 LDCU.64 UR6, c[0x0][0xc88] ;  /* 0x00019100ff0607ac */ /* 0x000e620008000a00 */
[----:B------:R-:W-:Y:S07]  /*6590*/  @UP0 UIMAD UR4, UR44, UR42, URZ ;  /* 0x0000002a2c0402a4 */ /* 0x000fee000f8e02ff */
[----:B------:R-:W-:Y:S01]  /*65a0*/  @!P3 PRMT R88, R0, 0x7610, R88 ;  /* 0x000076100058b816 */ /* 0x000fe20000000058 */
[----:B-1----:R-:W-:Y:S03]  /*65b0*/  @UP0 UIMAD.WIDE UR6, UR4, 0x4, UR6 ;  /* 0x00000004040608a5 */ /* 0x002fe6000f8e0206 */
[----:B------:R-:W1:Y:S03]  /*65c0*/  @!UP0 LDCU UR4, c[0x0][0xc80] ;  /* 0x00019000ff0487ac */ /* 0x000e660008000800 */
[----:B------:R-:W-:Y:S01]  /*65d0*/  IMAD.U32 R2, RZ, RZ, UR6 ;  /* 0x00000006ff027e24 */ /* 0x000fe2000f8e00ff */
[----:B------:R-:W-:Y:S05]  /*65e0*/  MOV R3, UR7 ;  /* 0x0000000700037c02 */ /* 0x000fea0008000f00 */
[----:B-----5:R2:W5:Y:S02]  /*65f0*/  @P3 LDG.E R49, desc[UR46][R2.64] ;  /* 0x0000002e02313981 */ /* 0x020564000c1e1900 */
[----:B-12---:R-:W-:Y:S02]  /*6600*/  @!P3 IMAD.U32 R49, RZ, RZ, UR4 ;  /* 0x00000004ff31be24 */ /* 0x006fe4000f8e00ff */
.L_x_107:
[----:B------:R-:W-:Y:S05]  /*6610*/  @!P4 BRA `(.L_x_108) ;  /* 0x000000000020c947 */ /* 0x000fea0003800000 */
[----:B------:R-:W-:Y:S04]  /*6620*/  ISETP.NE.U32.AND P3, PT, R80, RZ, PT ;  /* 0x000000ff5000720c */ /* 0x000fe80003f65070 */
[----:B------:R-:W-:Y:S11]  /*6630*/  ISETP.NE.AND.EX P3, PT, R81, RZ, PT, P3 ;  /* 0x000000ff5100720c */ /* 0x000ff60003f65330 */
[----:B------:R-:W-:Y:S02]  /*6640*/  @!UPT UIADD3 URZ, UPT, UPT, URZ, URZ, URZ ;  /* 0x000000fffffff290 */ /* 0x000fe4000fffe0ff */
[----:B------:R-:W1:Y:S01]  /*6650*/  @P3 LDC.64 R2, c[0x0][0xca8] ;  /* 0x00032a00ff023b82 */ /* 0x000e620000000a00 */
[----:B------:R-:W-:Y:S04]  /*6660*/  @P3 IMAD R0, R82, UR44, RZ ;  /* 0x0000002c52003c24 */ /* 0x000fe8000f8e02ff */
[----:B-1----:R-:W-:Y:S05]  /*6670*/  @P3 IMAD.WIDE R2, R0, 0x4, R2 ;  /* 0x0000000400023825 */ /* 0x002fea00078e0202 */
[----:B-----5:R1:W5:Y:S02]  /*6680*/  @P3 LDG.E R47, desc[UR46][R2.64] ;  /* 0x0000002e022f3981 */ /* 0x020364000c1e1900 */
[----:B-1----:R-:W2:Y:S02]  /*6690*/  @!P3 LDC R47, c[0x0][0xca0] ;  /* 0x00032800ff2fbb82 */ /* 0x002ea40000000800 */
.L_x_108:
[----:B-----5:R-:W-:Y:S01]  /*66a0*/  FSETP.NEU.AND P3, PT, R49, RZ, PT ;  /* 0x000000ff3100720b */ /* 0x020fe20003f6d000 */
[----:B------:R-:W-:Y:S01]  /*66b0*/  ULOP3.LUT UR4, UR52, 0x1, URZ, 0x3c, !UPT ;  /* 0x0000000134047892 */ /* 0x000fe2000f8e3cff */
[----:B------:R-:W-:Y:S01]  /*66c0*/  SEL R4, RZ, 0xffffffff, P2 ;  /* 0xffffffffff047807 */ /* 0x000fe20001000000 */
[----:B------:R-:W-:Y:S01]  /*66d0*/  IMAD.U32 R72, RZ, RZ, UR56 ;  /* 0x00000038ff487e24 */ /* 0x000fe2000f8e00ff */
[----:B------:R-:W-:Y:S01]  /*66e0*/  @P1 LOP3.LUT P2, RZ, R88, 0xff, RZ, 0xc0, !PT ;  /* 0x000000ff58ff1812 */ /* 0x000fe2000784c0ff */
[----:B------:R-:W-:Y:S01]  /*66f0*/  IMAD.SHL.U32 R106, R94, 0x10, RZ ;  /* 0x000000105e6a7824 */ /* 0x000fe200078e00ff */
[----:B------:R-:W-:Y:S01]  /*6700*/  @P1 SEL R0, RZ, 0xffffffff, P3 ;  /* 0xffffffffff001807 */ /* 0x000fe20001800000 */
[----:B------:R-:W-:Y:S01]  /*6710*/  IMAD.U32 R107, RZ, RZ, UR4 ;  /* 0x00000004ff6b7e24 */ /* 0x000fe2000f8e00ff */
[----:B------:R-:W-:Y:S01]  /*6720*/  LEA R73, R45, UR49, 0x3 ;  /* 0x000000312d497c11 */ /* 0x000fe2000f8e18ff */
[----:B------:R-:W-:Y:S01]  /*6730*/  IMAD.SHL.U32 R72, R72, 0x2000, RZ ;  /* 0x0000200048487824 */ /* 0x000fe200078e00ff */
[----:B------:R-:W-:Y:S01]  /*6740*/  @P0 SEL R0, R4, R0, !P2 ;  /* 0x0000000004000207 */ /* 0x000fe20005000000 */
[----:B------:R-:W-:Y:S01]  /*6750*/  IMAD.SHL.U32 R105, R93, 0x10, RZ ;  /* 0x000000105d697824 */ /* 0x000fe200078e00ff */
[----:B------:R-:W-:Y:S01]  /*6760*/  PLOP3.LUT P2, PT, PT, PT, UP1, 0x80, 0x8 ;  /* 0x000000000008781c */ /* 0x000fe20003f4f018 */
[----:B------:R-:W-:Y:S01]  /*6770*/  IMAD.IADD R67, R99, 0x1, R72 ;  /* 0x0000000163437824 */ /* 0x000fe200078e0248 */
[----:B------:R-:W-:Y:S01]  /*6780*/  @P1 LOP3.LUT R0, R0, 0x1, RZ, 0xc0, !PT ;  /* 0x0000000100001812 */ /* 0x000fe200078ec0ff */
[----:B------:R-:W-:Y:S01]  /*6790*/  BSSY B1, `(.L_x_109) ;  /* 0x0000039000017945 */ /* 0x000fe20003800000 */
[----:B------:R-:W-:Y:S01]  /*67a0*/  LOP3.LUT P4, R102, R88, 0xff, RZ, 0xc0, !PT ;  /* 0x000000ff58667812 */ /* 0x000fe2000788c0ff */
[----:B------:R-:W-:Y:S01]  /*67b0*/  IMAD.IADD R66, R67, 0x1, R106 ;  /* 0x0000000143427824 */ /* 0x000fe200078e026a */
[----:B------:R-:W-:Y:S01]  /*67c0*/  ISETP.NE.U32.OR P5, PT, R0, 0x1, !P1 ;  /* 0x000000010000780c */ /* 0x000fe20004fa5470 */
[----:B------:R-:W-:Y:S01]  /*67d0*/  IMAD.U32 R0, RZ, RZ, UR56 ;  /* 0x00000038ff007e24 */ /* 0x000fe2000f8e00ff */
[----:B------:R-:W-:Y:S01]  /*67e0*/  SEL R3, RZ, 0xffffffff, P3 ;  /* 0xffffffffff037807 */ /* 0x000fe20001800000 */
[----:B------:R-:W-:Y:S01]  /*67f0*/  IMAD.MOV.U32 R75, RZ, RZ, 0x1 ;  /* 0x00000001ff4b7424 */ /* 0x000fe200078e00ff */
[----:B------:R-:W-:Y:S01]  /*6800*/  P2R R104, PR, RZ, 0x20 ;  /* 0x00000020ff687803 */ /* 0x000fe20000000000 */
[----:B------:R-:W-:Y:S01]  /*6810*/  IMAD R48, R45, 0x40, R46 ;  /* 0x000000402d307824 */ /* 0x000fe200078e022e */
[----:B------:R-:W-:Y:S01]  /*6820*/  LEA R0, R0, UR49, 0x3 ;  /* 0x0000003100007c11 */ /* 0x000fe2000f8e18ff */
[----:B------:R-:W-:Y:S01]  /*6830*/  IMAD.U32 R74, RZ, RZ, UR56 ;  /* 0x00000038ff4a7e24 */ /* 0x000fe2000f8e00ff */
[----:B------:R-:W-:Y:S02]  /*6840*/  @P2 SEL R3, R4, R3, !P4 ;  /* 0x0000000304032207 */ /* 0x000fe40006000000 */
[----:B------:R-:W-:Y:S02]  /*6850*/  CS2R R78, SRZ ;  /* 0x00000000004e7805 */ /* 0x000fe4000001ff00 */
[----:B------:R-:W-:Y:S02]  /*6860*/  CS2R R76, SRZ ;  /* 0x00000000004c7805 */ /* 0x000fe4000001ff00 */
[----:B------:R-:W-:Y:S02]  /*6870*/  CS2R R70, SRZ ;  /* 0x0000000000467805 */ /* 0x000fe4000001ff00 */
[----:B------:R-:W-:Y:S02]  /*6880*/  LOP3.LUT R3, R3, 0x1, RZ, 0xc0, !PT ;  /* 0x0000000103037812 */ /* 0x000fe400078ec0ff */
[----:B------:R-:W-:Y:S02]  /*6890*/  CS2R R68, SRZ ;  /* 0x0000000000447805 */ /* 0x000fe4000001ff00 */
[----:B------:R-:W-:Y:S02]  /*68a0*/  @P5 SHF.L.U32 R2, R107, 0x1f, RZ ;  /* 0x0000001f6b025819 */ /* 0x000fe400000006ff */
[----:B------:R-:W-:Y:S02]  /*68b0*/  CS2R R62, SRZ ;  /* 0x00000000003e7805 */ /* 0x000fe4000001ff00 */
[----:B------:R-:W-:Y:S02]  /*68c0*/  ISETP.NE.U32.AND P2, PT, R3, 0x1, PT ;  /* 0x000000010300780c */ /* 0x000fe40003f45070 */
[----:B------:R-:W-:Y:S01]  /*68d0*/  CS2R R60, SRZ ;  /* 0x00000000003c7805 */ /* 0x000fe2000001ff00 */
[----:B------:R1:W3:Y:S01]  /*68e0*/  @P5 SYNCS.PHASECHK.TRANS64.TRYWAIT P1, [R0+URZ+0xf0], R2 ;  /* 0x0000f002000055a7 */ /* 0x0002e200080211ff */
[----:B------:R-:W-:Y:S02]  /*68f0*/  CS2R R58, SRZ ;  /* 0x00000000003a7805 */ /* 0x000fe4000001ff00 */
[----:B------:R-:W-:Y:S02]  /*6900*/  P2R R108, PR, RZ, 0x4 ;  /* 0x00000004ff6c7803 */ /* 0x000fe40000000000 */
[----:B------:R-:W-:Y:S01]  /*6910*/  CS2R R56, SRZ ;  /* 0x0000000000387805 */ /* 0x000fe2000001ff00 */
[----:B------:R-:W-:Y:S02]  /*6920*/  IMAD.IADD R65, R67, 0x1, R105 ;  /* 0x0000000143417824 */ /* 0x000fe400078e0269 */
[----:B------:R-:W-:Y:S01]  /*6930*/  IMAD.IADD R64, R98, 0x1, R66 ;  /* 0x0000000162407824 */ /* 0x000fe200078e0242 */
[----:B-1----:R-:W-:Y:S04]  /*6940*/  SHF.L.U32 R2, R97, 0x1f, RZ ;  /* 0x0000001f61027819 */ /* 0x002fe800000006ff */
[----:B------:R1:W4:Y:S01]  /*6950*/  SYNCS.PHASECHK.TRANS64.TRYWAIT P0, [R73+URZ+0x150], R2 ;  /* 0x00015002490075a7 */ /* 0x00032200080011ff */
[----:B---3--:R-:W-:Y:S01]  /*6960*/  @P5 SEL R75, RZ, 0x1, !P1 ;  /* 0x00000001ff4b5807 */ /* 0x008fe20004800000 */
[----:B-1----:R-:W-:Y:S06]  /*6970*/  @!P5 BRA `(.L_x_110) ;  /* 0x000000000068d947 */ /* 0x002fec0003800000 */
[----:B------:R-:W-:Y:S01]  /*6980*/  ISETP.NE.AND P1, PT, R75, RZ, PT ;  /* 0x000000ff4b00720c */ /* 0x000fe20003f25270 */
[----:B------:R-:W-:Y:S01]  /*6990*/  BSSY B0, `(.L_x_111) ;  /* 0x000000d000007945 */ /* 0x000fe20003800000 */
[----:B------:R-:W-:Y:S02]  /*69a0*/  CS2R R58, SRZ ;  /* 0x00000000003a7805 */ /* 0x000fe4000001ff00 */
[----:B------:R-:W-:Y:S02]  /*69b0*/  CS2R R56, SRZ ;  /* 0x0000000000387805 */ /* 0x000fe4000001ff00 */
[----:B------:R-:W-:Y:S02]  /*69c0*/  CS2R R62, SRZ ;  /* 0x00000000003e7805 */ /* 0x000fe4000001ff00 */
[----:B------:R-:W-:Y:S02]  /*69d0*/  CS2R R60, SRZ ;  /* 0x00000000003c7805 */ /* 0x000fe4000001ff00 */
[----:B------:R-:W-:Y:S02]  /*69e0*/  CS2R R70, SRZ ;  /* 0x0000000000467805 */ /* 0x000fe4000001ff00 */
[----:B------:R-:W-:Y:S02]  /*69f0*/  CS2R R68, SRZ ;  /* 0x0000000000447805 */ /* 0x000fe4000001ff00 */
[----:B------:R-:W-:Y:S02]  /*6a00*/  CS2R R78, SRZ ;  /* 0x00000000004e7805 */ /* 0x000fe4000001ff00 */
[----:B------:R-:W-:Y:S01]  /*6a10*/  CS2R R76, SRZ ;  /* 0x00000000004c7805 */ /* 0x000fe2000001ff00 */
[----:B------:R-:W-:Y:S06]  /*6a20*/  @P1 BRA `(.L_x_112) ;  /* 0x00000000000c1947 */ /* 0x000fec0003800000 */
[----:B------:R-:W-:Y:S04]  /*6a30*/  SHF.L.U32 R3, R107, 0x1f, RZ ;  /* 0x0000001f6b037819 */ /* 0x000fe800000006ff */
[----:B------:R-:W1:Y:S02]  /*6a40*/  SYNCS.PHASECHK.TRANS64.TRYWAIT P1, [R0+URZ+0xf0], R3 ;  /* 0x0000f003000075a7 */ /* 0x000e6400080211ff */
[----:B-1----:R-:W-:Y:S05]  /*6a50*/  @!P1 BRA `(.L_x_113) ;  /* 0x0000002800249947 */ /* 0x002fea0003800000 */
.L_x_112:
[----:B------:R-:W-:Y:S05]  /*6a60*/  BSYNC B0 ;  /* 0x0000000000007941 */ /* 0x000fea0003800000 */
.L_x_111:
[----:B------:R-:W-:Y:S01]  /*6a70*/  ISETP.NE.AND P1, PT, R108, RZ, PT ;  /* 0x000000ff6c00720c */ /* 0x000fe20003f25270 */
[----:B------:R-:W-:Y:S04]  /*6a80*/  UIADD3 UR5, UPT, UPT, UR56, 0x1, URZ ;  /* 0x0000000138057890 */ /* 0x000fe8000fffe0ff */
[----:B------:R-:W-:Y:S04]  /*6a90*/  UISETP.NE.AND UP0, UPT, UR5, 0x3, UPT ;  /* 0x000000030500788c */ /* 0x000fe8000bf05270 */
[----:B------:R-:W-:Y:S02]  /*6aa0*/  USEL UR4, URZ, 0x1, UP0 ;  /* 0x00000001ff047887 */ /* 0x000fe40008000000 */
[----:B------:R-:W-:Y:S02]  /*6ab0*/  USEL UR5, UR5, URZ, UP0 ;  /* 0x000000ff05057287 */ /* 0x000fe40008000000 */
[----:B------:R3:W1:Y:S02]  /*6ac0*/  @P1 LDS.128 R56, [R67] ;  /* 0x0000000043381984 */ /* 0x0006640000000c00 */
[----:B------:R-:W-:Y:S02]  /*6ad0*/  LOP3.LUT R107, R107, UR4, RZ, 0x3c, !PT ;  /* 0x000000046b6b7c12 */ /* 0x000fe4000f8e3cff */
[----:B------:R3:W1:Y:S01]  /*6ae0*/  @P1 LDS.128 R60, [R66+0x10] ;  /* 0x00001000423c1984 */ /* 0x0006620000000c00 */
[----:B------:R-:W-:Y:S03]  /*6af0*/  IMAD.U32 R74, RZ, RZ, UR5 ;  /* 0x00000005ff4a7e24 */ /* 0x000fe6000f8e00ff */
[----:B------:R3:W1:Y:S04]  /*6b00*/  @P1 LDS.128 R68, [R65+0x20] ;  /* 0x0000200041441984 */ /* 0x0006680000000c00 */
[----:B------:R3:W1:Y:S02]  /*6b10*/  @P1 LDS.128 R76, [R64+0x10] ;  /* 0x00001000404c1984 */ /* 0x0006640000000c00 */
.L_x_110:
[----:B------:R-:W-:Y:S05]  /*6b20*/  BSYNC B1 ;  /* 0x0000000000017941 */ /* 0x000fea0003800000 */
.L_x_109:
[----:B-1----:R-:W-:Y:S04]  /*6b30*/  SHF.R.U32.HI R0, RZ, 0x15, R48 ;  /* 0x00000015ff007819 */ /* 0x002fe80000011630 */
[----:B------:R-:W-:Y:S01]  /*6b40*/  LOP3.LUT P1, RZ, R0, 0x3, R92, 0x48, !PT ;  /* 0x0000000300ff7812 */ /* 0x000fe2000782485c */
[----:B------:R-:W-:Y:S01]  /*6b50*/  @!UPT UIADD3 URZ, UPT, UPT, URZ, URZ, URZ ;  /* 0x000000fffffff290 */ /* 0x000fe2000fffe0ff */
[----:B----4-:R-:W-:Y:S11]  /*6b60*/  @P0 BRA `(.L_x_114) ;  /* 0x0000000000080947 */ /* 0x010ff60003800000 */
[----:B------:R-:W1:Y:S02]  /*6b70*/  SYNCS.PHASECHK.TRANS64.TRYWAIT P0, [R73+URZ+0x150], R2 ;  /* 0x00015002490075a7 */ /* 0x000e6400080011ff */
[----:B-1----:R-:W-:Y:S05]  /*6b80*/  @!P0 BRA `(.L_x_115) ;  /* 0x0000002400ec8947 */ /* 0x002fea0003800000 */
.L_x_114:
[----:B------:R-:W-:Y:S05]  /*6b90*/  @!P1 BRA `(.L_x_116) ;  /* 0x0000000000409947 */ /* 0x000fea0003800000 */
[----:B------:R-:W4:Y:S01]  /*6ba0*/  LDCU.64 UR8, c[0x4][0x70] ;  /* 0x01000e00ff0877ac */ /* 0x000f220008000a00 */
[----:B------:R-:W-:Y:S01]  /*6bb0*/  MOV R3, 0x0 ;  /* 0x0000000000037802 */ /* 0x000fe20000000f00 */
[----:B------:R-:W-:Y:S02]  /*6bc0*/  HFMA2 R12, -RZ, RZ, 0, 5.9604644775390625e-08 ;  /* 0x00000001ff0c7431 */ /* 0x000fe400000001ff */
[----:B------:R-:W-:Y:S02]  /*6bd0*/  IMAD.MOV.U32 R8, RZ, RZ, 0x192 ;  /* 0x00000192ff087424 */ /* 0x000fe400078e00ff */
[----:B------:R-:W-:Y:S01]  /*6be0*/  IMAD.MOV.U32 R13, RZ, RZ, RZ ;  /* 0x000000ffff0d7224 */ /* 0x000fe200078e00ff */
[----:B------:R-:W5:Y:S01]  /*6bf0*/  LDCU.64 UR6, c[0x4][0x78] ;  /* 0x01000f00ff0677ac */ /* 0x000f620008000a00 */
[----:B-1----:R-:W1:Y:S01]  /*6c00*/  LDC.64 R2, c[0x4][R3] ;  /* 0x0100000003027b82 */ /* 0x002e620000000a00 */
[----:B------:R-:W2:Y:S01]  /*6c10*/  LDCU.64 UR4, c[0x4][0x10] ;  /* 0x01000200ff0477ac */ /* 0x000ea20008000a00 */
[----:B----4-:R-:W-:Y:S01]  /*6c20*/  MOV R5, UR9 ;  /* 0x0000000900057c02 */ /* 0x010fe20008000f00 */
[----:B------:R-:W-:Y:S01]  /*6c30*/  IMAD.U32 R4, RZ, RZ, UR8 ;  /* 0x00000008ff047e24 */ /* 0x000fe2000f8e00ff */
[----:B-----5:R-:W-:Y:S01]  /*6c40*/  MOV R7, UR7 ;  /* 0x0000000700077c02 */ /* 0x020fe20008000f00 */
[----:B------:R-:W-:Y:S01]  /*6c50*/  IMAD.U32 R6, RZ, RZ, UR6 ;  /* 0x00000006ff067e24 */ /* 0x000fe2000f8e00ff */
[----:B--2---:R-:W-:Y:S01]  /*6c60*/  MOV R11, UR5 ;  /* 0x00000005000b7c02 */ /* 0x004fe20008000f00 */
[----:B------:R-:W-:Y:S02]  /*6c70*/  IMAD.U32 R10, RZ, RZ, UR4 ;  /* 0x00000004ff0a7e24 */ /* 0x000fe4000f8e00ff */
[----:B------:R-:W-:Y:S07]  /*6c80*/  LEPC R20, `(.L_x_116) ;  /* 0x000000001014794e */ /* 0x000fee0000000000 */
[----:B-1-3--:R-:W-:Y:S05]  /*6c90*/  CALL.ABS.NOINC R2 ;  /* 0x0000000002007343 */ /* 0x00afea0003c00000 */
.L_x_116:
[----:B------:R-:W-:Y:S01]  /*6ca0*/  SHF.L.U32 R50, R56, 0x10, RZ ;  /* 0x0000001038327819 */ /* 0x000fe200000006ff */
[----:B------:R-:W-:Y:S05]  /*6cb0*/  WARPSYNC.ALL ;  /* 0x0000000000007948 */ /* 0x000fea0003800000 */
[----:B------:R-:W-:Y:S01]  /*6cc0*/  R2UR UR4, R48 ;  /* 0x00000000300472ca */ /* 0x000fe200000e0000 */
[----:B------:R-:W-:Y:S01]  /*6cd0*/  BSSY.RECONVERGENT B0, `(.L_x_117) ;  /* 0x0000085000007945 */ /* 0x000fe20003800200 */
[----:B------:R-:W-:Y:S02]  /*6ce0*/  LOP3.LUT R51, R56, 0xffff0000, RZ, 0xc0, !PT ;  /* 0xffff000038337812 */ /* 0x000fe400078ec0ff */
[----:B------:R-:W-:Y:S02]  /*6cf0*/  SHF.L.U32 R52, R57, 0x10, RZ ;  /* 0x0000001039347819 */ /* 0x000fe400000006ff */
[----:B------:R-:W-:Y:S07]  /*6d00*/  ISETP.NE.AND P0, PT, R100, RZ, PT ;  /* 0x000000ff6400720c */ /* 0x000fee0003f05270 */
[----:B------:R-:W2:Y:S02]  /*6d10*/  LDTM.x32 R4, tmem[UR4] ;  /* 0x00000004000479ee */ /* 0x000ea400082c0000 */
[C---:B--2---:R-:W-:Y:S01]  /*6d20*/  FMUL R0, R47.reuse, R4 ;  /* 0x000000042f007220 */ /* 0x044fe20000400000 */
[C---:B-1----:R-:W-:Y:S01]  /*6d30*/  FMUL R2, R47.reuse, R5 ;  /* 0x000000052f027220 */ /* 0x042fe20000400000 */
[C---:B------:R-:W-:Y:S01]  /*6d40*/  FMUL R4, R47.reuse, R8 ;  /* 0x000000082f047220 */ /* 0x040fe20000400000 */
[C---:B------:R-:W-:Y:S01]  /*6d50*/  FMUL R3, R47.reuse, R6 ;  /* 0x000000062f037220 */ /* 0x040fe20000400000 */
[C---:B------:R-:W-:Y:S01]  /*6d60*/  FMUL R5, R47.reuse, R9 ;  /* 0x000000092f057220 */ /* 0x040fe20000400000 */
[C---:B------:R-:W-:Y:S01]  /*6d70*/  FMUL R8, R47.reuse, R12 ;  /* 0x0000000c2f087220 */ /* 0x040fe20000400000 */
[C---:B------:R-:W-:Y:S01]  /*6d80*/  FMUL R6, R47.reuse, R10 ;  /* 0x0000000a2f067220 */ /* 0x040fe20000400000 */
[C---:B------:R-:W-:Y:S01]  /*6d90*/  FMUL R9, R47.reuse, R13 ;  /* 0x0000000d2f097220 */ /* 0x040fe20000400000 */
[----:B------:R-:W-:Y:S01]  /*6da0*/  FMUL R12, R47, R16 ;  /* 0x000000102f0c7220 */ /* 0x000fe20000400000 */
[----:B------:R-:W-:Y:S01]  /*6db0*/  FFMA R0, R49, R50, R0 ;  /* 0x0000003231007223 */ /* 0x000fe20000000000 */
[C---:B------:R-:W-:Y:S01]  /*6dc0*/  FMUL R10, R47.reuse, R14 ;  /* 0x0000000e2f0a7220 */ /* 0x040fe20000400000 */
[C---:B------:R-:W-:Y:S01]  /*6dd0*/  FMUL R13, R47.reuse, R17 ;  /* 0x000000112f0d7220 */ /* 0x040fe20000400000 */
[----:B------:R-:W-:Y:S01]  /*6de0*/  FMUL R16, R47, R20 ;  /* 0x000000142f107220 */ /* 0x000fe20000400000 */
[----:B------:R-:W-:Y:S01]  /*6df0*/  FFMA R2, R49, R51, R2 ;  /* 0x0000003331027223 */ /* 0x000fe20000000002 */
[C---:B------:R-:W-:Y:S01]  /*6e00*/  FMUL R14, R47.reuse, R18 ;  /* 0x000000122f0e7220 */ /* 0x040fe20000400000 */
[C---:B------:R-:W-:Y:S01]  /*6e10*/  FMUL R17, R47.reuse, R21 ;  /* 0x000000152f117220 */ /* 0x040fe20000400000 */
[C---:B------:R-:W-:Y:S01]  /*6e20*/  FMUL R20, R47.reuse, R24 ;  /* 0x000000182f147220 */ /* 0x040fe20000400000 */
[C---:B------:R-:W-:Y:S01]  /*6e30*/  FMUL R18, R47.reuse, R22 ;  /* 0x000000162f127220 */ /* 0x040fe20000400000 */
[C---:B------:R-:W-:Y:S01]  /*6e40*/  FMUL R21, R47.reuse, R25 ;  /* 0x000000192f157220 */ /* 0x040fe20000400000 */
[C---:B------:R-:W-:Y:S01]  /*6e50*/  FMUL R24, R47.reuse, R28 ;  /* 0x0000001c2f187220 */ /* 0x040fe20000400000 */
[C---:B------:R-:W-:Y:S01]  /*6e60*/  FMUL R22, R47.reuse, R26 ;  /* 0x0000001a2f167220 */ /* 0x040fe20000400000 */
[C---:B------:R-:W-:Y:S01]  /*6e70*/  FMUL R25, R47.reuse, R29 ;  /* 0x0000001d2f197220 */ /* 0x040fe20000400000 */
[----:B------:R-:W-:Y:S01]  /*6e80*/  FMUL R28, R47, R32 ;  /* 0x000000202f1c7220 */ /* 0x000fe20000400000 */
[----:B------:R-:W-:Y:S01]  /*6e90*/  LOP3.LUT R32, R57, 0xffff0000, RZ, 0xc0, !PT ;  /* 0xffff000039207812 */ /* 0x000fe200078ec0ff */
[C---:B------:R-:W-:Y:S01]  /*6ea0*/  FMUL R26, R47.reuse, R30 ;  /* 0x0000001e2f1a7220 */ /* 0x040fe20000400000 */
[----:B------:R-:W-:Y:S01]  /*6eb0*/  FMUL R29, R47, R33 ;  /* 0x000000212f1d7220 */ /* 0x000fe20000400000 */
[----:B------:R-:W-:Y:S01]  /*6ec0*/  SHF.L.U32 R33, R58, 0x10, RZ ;  /* 0x000000103a217819 */ /* 0x000fe200000006ff */
[----:B------:R-:W-:Y:S01]  /*6ed0*/  FFMA R3, R49, R52, R3 ;  /* 0x0000003431037223 */ /* 0x000fe20000000003 */
[----:B------:R-:W-:Y:S01]  /*6ee0*/  F2FP.BF16.F32.PACK_AB R52, R2, R0 ;  /* 0x000000000234723e */ /* 0x000fe200000010ff */
[----:B------:R-:W-:Y:S01]  /*6ef0*/  FMUL R7, R47, R7 ;  /* 0x000000072f077220 */ /* 0x000fe20000400000 */
[----:B------:R-:W-:Y:S01]  /*6f00*/  SHF.L.U32 R0, R59, 0x10, RZ ;  /* 0x000000103b007819 */ /* 0x000fe200000006ff */
[----:B------:R-:W-:Y:S01]  /*6f10*/  FMUL R30, R47, R34 ;  /* 0x000000222f1e7220 */ /* 0x000fe20000400000 */
[----:B------:R-:W-:Y:S01]  /*6f20*/  LOP3.LUT R34, R58, 0xffff0000, RZ, 0xc0, !PT ;  /* 0xffff00003a227812 */ /* 0x000fe200078ec0ff */
[----:B------:R-:W-:Y:S01]  /*6f30*/  FFMA R7, R49, R32, R7 ;  /* 0x0000002031077223 */ /* 0x000fe20000000007 */
[----:B------:R-:W-:Y:S01]  /*6f40*/  LOP3.LUT R2, R59, 0xffff0000, RZ, 0xc0, !PT ;  /* 0xffff00003b027812 */ /* 0x000fe200078ec0ff */
[----:B------:R-:W-:Y:S01]  /*6f50*/  FFMA R4, R49, R33, R4 ;  /* 0x0000002131047223 */ /* 0x000fe20000000004 */
[----:B------:R-:W-:Y:S01]  /*6f60*/  FMUL R11, R47, R11 ;  /* 0x0000000b2f0b7220 */ /* 0x000fe20000400000 */
[----:B------:R-:W-:Y:S01]  /*6f70*/  FFMA R5, R49, R34, R5 ;  /* 0x0000002231057223 */ /* 0x000fe20000000005 */
[----:B------:R-:W-:Y:S01]  /*6f80*/  F2FP.BF16.F32.PACK_AB R53, R7, R3 ;  /* 0x000000030735723e */ /* 0x000fe200000010ff */
[C---:B------:R-:W-:Y:S01]  /*6f90*/  FFMA R6, R49.reuse, R0, R6 ;  /* 0x0000000031067223 */ /* 0x040fe20000000006 */
[C---:B------:R-:W-:Y:S01]  /*6fa0*/  SHF.L.U32 R0, R60.reuse, 0x10, RZ ;  /* 0x000000103c007819 */ /* 0x040fe200000006ff */
[----:B------:R-:W-:Y:S01]  /*6fb0*/  FFMA R11, R49, R2, R11 ;  /* 0x00000002310b7223 */ /* 0x000fe2000000000b */
[----:B------:R-:W-:Y:S01]  /*6fc0*/  LOP3.LUT R2, R60, 0xffff0000, RZ, 0xc0, !PT ;  /* 0xffff00003c027812 */ /* 0x000fe200078ec0ff */
[----:B------:R-:W-:Y:S01]  /*6fd0*/  FMUL R15, R47, R15 ;  /* 0x0000000f2f0f7220 */ /* 0x000fe20000400000 */
[----:B------:R-:W-:Y:S01]  /*6fe0*/  SHF.L.U32 R3, R61, 0x10, RZ ;  /* 0x000000103d037819 */ /* 0x000fe200000006ff */
[----:B------:R-:W-:Y:S01]  /*6ff0*/  FFMA R8, R49, R0, R8 ;  /* 0x0000000031087223 */ /* 0x000fe20000000008 */
[----:B------:R-:W-:Y:S01]  /*7000*/  LOP3.LUT R0, R61, 0xffff0000, RZ, 0xc0, !PT ;  /* 0xffff00003d007812 */ /* 0x000fe200078ec0ff */
[C---:B------:R-:W-:Y:S01]  /*7010*/  FFMA R9, R49.reuse, R2, R9 ;  /* 0x0000000231097223 */ /* 0x040fe20000000009 */
[C---:B------:R-:W-:Y:S01]  /*7020*/  SHF.L.U32 R2, R62.reuse, 0x10, RZ ;  /* 0x000000103e027819 */ /* 0x040fe200000006ff */
[----:B------:R-:W-:Y:S01]  /*7030*/  FFMA R10, R49, R3, R10 ;  /* 0x00000003310a7223 */ /* 0x000fe2000000000a */
[----:B------:R-:W-:Y:S01]  /*7040*/  SHF.L.U32 R3, R63, 0x10, RZ ;  /* 0x000000103f037819 */ /* 0x000fe200000006ff */
[C---:B------:R-:W-:Y:S01]  /*7050*/  FFMA R15, R49.reuse, R0, R15 ;  /* 0x00000000310f7223 */ /* 0x040fe2000000000f */
[----:B------:R-:W-:Y:S01]  /*7060*/  LOP3.LUT R0, R62, 0xffff0000, RZ, 0xc0, !PT ;  /* 0xffff00003e007812 */ /* 0x000fe200078ec0ff */
[----:B------:R-:W-:Y:S01]  /*7070*/  FFMA R12, R49, R2, R12 ;  /* 0x00000002310c7223 */ /* 0x000fe2000000000c */
[C---:B------:R-:W-:Y:S01]  /*7080*/  SHF.L.U32 R2, R68.reuse, 0x10, RZ ;  /* 0x0000001044027819 */ /* 0x040fe200000006ff */
[----:B------:R-:W-:Y:S01]  /*7090*/  FMUL R19, R47, R19 ;  /* 0x000000132f137220 */ /* 0x000fe20000400000 */
[----:B------:R-:W-:Y:S01]  /*70a0*/  F2FP.BF16.F32.PACK_AB R54, R5, R4 ;  /* 0x000000040536723e */ /* 0x000fe200000010ff */
[----:B------:R-:W-:Y:S01]  /*70b0*/  FFMA R13, R49, R0, R13 ;  /* 0x00000000310d7223 */ /* 0x000fe2000000000d */
[----:B------:R-:W-:Y:S01]  /*70c0*/  LOP3.LUT R0, R63, 0xffff0000, RZ, 0xc0, !PT ;  /* 0xffff00003f007812 */ /* 0x000fe200078ec0ff */
[----:B------:R-:W-:Y:S01]  /*70d0*/  FFMA R14, R49, R3, R14 ;  /* 0x00000003310e7223 */ /* 0x000fe2000000000e */
[----:B------:R-:W-:Y:S01]  /*70e0*/  LOP3.LUT R3, R68, 0xffff0000, RZ, 0xc0, !PT ;  /* 0xffff000044037812 */ /* 0x000fe200078ec0ff */
[----:B------:R-:W-:Y:S01]  /*70f0*/  FMUL R23, R47, R23 ;  /* 0x000000172f177220 */ /* 0x000fe20000400000 */
[----:B------:R-:W-:Y:S01]  /*7100*/  F2FP.BF16.F32.PACK_AB R55, R11, R6 ;  /* 0x000000060b37723e */ /* 0x000fe200000010ff */
[----:B------:R-:W-:Y:S01]  /*7110*/  FFMA R19, R49, R0, R19 ;  /* 0x0000000031137223 */ /* 0x000fe20000000013 */
[----:B------:R-:W-:Y:S01]  /*7120*/  SHF.L.U32 R0, R69, 0x10, RZ ;  /* 0x0000001045007819 */ /* 0x000fe200000006ff */
[----:B------:R-:W-:Y:S01]  /*7130*/  FFMA R16, R49, R2, R16 ;  /* 0x0000000231107223 */ /* 0x000fe20000000010 */
[----:B------:R-:W-:Y:S01]  /*7140*/  LOP3.LUT R2, R69, 0xffff0000, RZ, 0xc0, !PT ;  /* 0xffff000045027812 */ /* 0x000fe200078ec0ff */
[----:B------:R-:W-:Y:S01]  /*7150*/  FFMA R17, R49, R3, R17 ;  /* 0x0000000331117223 */ /* 0x000fe20000000011 */
[----:B------:R-:W-:Y:S01]  /*7160*/  SHF.L.U32 R3, R71, 0x10, RZ ;  /* 0x0000001047037819 */ /* 0x000fe200000006ff */
[----:B------:R-:W-:Y:S01]  /*7170*/  FFMA R18, R49, R0, R18 ;  /* 0x0000000031127223 */ /* 0x000fe20000000012 */
[C---:B------:R-:W-:Y:S01]  /*7180*/  SHF.L.U32 R0, R70.reuse, 0x10, RZ ;  /* 0x0000001046007819 */ /* 0x040fe200000006ff */
[----:B------:R1:W-:Y:S01]  /*7190*/  STS.128 [R67], R52 ;  /* 0x0000003443007388 */ /* 0x0003e20000000c00 */
[----:B------:R-:W-:Y:S01]  /*71a0*/  F2FP.BF16.F32.PACK_AB R8, R9, R8 ;  /* 0x000000080908723e */ /* 0x000fe200000010ff */
[C---:B------:R-:W-:Y:S01]  /*71b0*/  FFMA R23, R49.reuse, R2, R23 ;  /* 0x0000000231177223 */ /* 0x040fe20000000017 */
[----:B------:R-:W-:Y:S01]  /*71c0*/  LOP3.LUT R2, R70, 0xffff0000, RZ, 0xc0, !PT ;  /* 0xffff000046027812 */ /* 0x000fe200078ec0ff */
[----:B------:R-:W-:Y:S01]  /*71d0*/  FFMA R20, R49, R0, R20 ;  /* 0x0000000031147223 */ /* 0x000fe20000000014 */
[----:B------:R-:W-:Y:S01]  /*71e0*/  LOP3.LUT R0, R71, 0xffff0000, RZ, 0xc0, !PT ;  /* 0xffff000047007812 */ /* 0x000fe200078ec0ff */
[----:B------:R-:W-:Y:S01]  /*71f0*/  FMUL R27, R47, R27 ;  /* 0x0000001b2f1b7220 */ /* 0x000fe20000400000 */
[----:B------:R-:W-:Y:S01]  /*7200*/  F2FP.BF16.F32.PACK_AB R9, R15, R10 ;  /* 0x0000000a0f09723e */ /* 0x000fe200000010ff */
[C---:B------:R-:W-:Y:S01]  /*7210*/  FFMA R21, R49.reuse, R2, R21 ;  /* 0x0000000231157223 */ /* 0x040fe20000000015 */
[C---:B------:R-:W-:Y:S01]  /*7220*/  FFMA R22, R49.reuse, R3, R22 ;  /* 0x0000000331167223 */ /* 0x040fe20000000016 */
[----:B------:R-:W-:Y:S01]  /*7230*/  FFMA R27, R49, R0, R27 ;  /* 0x00000000311b7223 */ /* 0x000fe2000000001b */
[C---:B------:R-:W-:Y:S01]  /*7240*/  SHF.L.U32 R2, R76.reuse, 0x10, RZ ;  /* 0x000000104c027819 */ /* 0x040fe200000006ff */
[C---:B------:R-:W-:Y:S01]  /*7250*/  FMUL R31, R47.reuse, R31 ;  /* 0x0000001f2f1f7220 */ /* 0x040fe20000400000 */
[----:B------:R-:W-:Y:S01]  /*7260*/  LOP3.LUT R0, R76, 0xffff0000, RZ, 0xc0, !PT ;  /* 0xffff00004c007812 */ /* 0x000fe200078ec0ff */
[----:B------:R-:W-:Y:S01]  /*7270*/  FMUL R35, R47, R35 ;  /* 0x000000232f237220 */ /* 0x000fe20000400000 */
[----:B------:R-:W-:Y:S01]  /*7280*/  SHF.L.U32 R3, R77, 0x10, RZ ;  /* 0x000000104d037819 */ /* 0x000fe200000006ff */
[----:B------:R-:W-:Y:S01]  /*7290*/  FFMA R24, R49, R2, R24 ;  /* 0x0000000231187223 */ /* 0x000fe20000000018 */
[----:B------:R-:W-:Y:S01]  /*72a0*/  F2FP.BF16.F32.PACK_AB R10, R13, R12 ;  /* 0x0000000c0d0a723e */ /* 0x000fe200000010ff */
[----:B------:R-:W-:Y:S01]  /*72b0*/  FFMA R25, R49, R0, R25 ;  /* 0x0000000031197223 */ /* 0x000fe20000000019 */
[----:B------:R-:W-:Y:S01]  /*72c0*/  F2FP.BF16.F32.PACK_AB R11, R19, R14 ;  /* 0x0000000e130b723e */ /* 0x000fe200000010ff */
[----:B------:R-:W-:Y:S01]  /*72d0*/  FFMA R26, R49, R3, R26 ;  /* 0x00000003311a7223 */ /* 0x000fe2000000001a */
[----:B------:R-:W-:Y:S02]  /*72e0*/  LOP3.LUT R0, R77, 0xffff0000, RZ, 0xc0, !PT ;  /* 0xffff00004d007812 */ /* 0x000fe400078ec0ff */
[C---:B------:R-:W-:Y:S01]  /*72f0*/  SHF.L.U32 R2, R78.reuse, 0x10, RZ ;  /* 0x000000104e027819 */ /* 0x040fe200000006ff */
[----:B------:R1:W-:Y:S01]  /*7300*/  STS.128 [R66+0x10], R8 ;  /* 0x0000100842007388 */ /* 0x0003e20000000c00 */
[----:B------:R-:W-:Y:S01]  /*7310*/  LOP3.LUT R3, R78, 0xffff0000, RZ, 0xc0, !PT ;  /* 0xffff00004e037812 */ /* 0x000fe200078ec0ff */
[----:B------:R-:W-:Y:S01]  /*7320*/  FFMA R31, R49, R0, R31 ;  /* 0x00000000311f7223 */ /* 0x000fe2000000001f */
[----:B------:R-:W-:Y:S01]  /*7330*/  SHF.L.U32 R4, R79, 0x10, RZ ;  /* 0x000000104f047819 */ /* 0x000fe200000006ff */
[----:B------:R-:W-:Y:S01]  /*7340*/  FFMA R28, R49, R2, R28 ;  /* 0x00000002311c7223 */ /* 0x000fe2000000001c */
[----:B------:R-:W-:Y:S01]  /*7350*/  F2FP.BF16.F32.PACK_AB R16, R17, R16 ;  /* 0x000000101110723e */ /* 0x000fe200000010ff */
[----:B------:R-:W-:Y:S01]  /*7360*/  FFMA R29, R49, R3, R29 ;  /* 0x00000003311d7223 */ /* 0x000fe2000000001d */
[----:B------:R-:W-:Y:S01]  /*7370*/  LOP3.LUT R5, R79, 0xffff0000, RZ, 0xc0, !PT ;  /* 0xffff00004f057812 */ /* 0x000fe200078ec0ff */
[----:B------:R-:W-:Y:S01]  /*7380*/  FFMA R30, R49, R4, R30 ;  /* 0x00000004311e7223 */ /* 0x000fe2000000001e */
[----:B------:R-:W-:Y:S02]  /*7390*/  F2FP.BF16.F32.PACK_AB R17, R23, R18 ;  /* 0x000000121711723e */ /* 0x000fe400000010ff */
[----:B------:R-:W-:Y:S01]  /*73a0*/  F2FP.BF16.F32.PACK_AB R18, R21, R20 ;  /* 0x000000141512723e */ /* 0x000fe200000010ff */
[----:B------:R-:W-:Y:S01]  /*73b0*/  FFMA R35, R49, R5, R35 ;  /* 0x0000000531237223 */ /* 0x000fe20000000023 */
[----:B------:R-:W-:Y:S02]  /*73c0*/  F2FP.BF16.F32.PACK_AB R19, R27, R22 ;  /* 0x000000161b13723e */ /* 0x000fe400000010ff */
[----:B------:R-:W-:Y:S02]  /*73d0*/  F2FP.BF16.F32.PACK_AB R24, R25, R24 ;  /* 0x000000181918723e */ /* 0x000fe400000010ff */
[----:B------:R-:W-:Y:S01]  /*73e0*/  F2FP.BF16.F32.PACK_AB R25, R31, R26 ;  /* 0x0000001a1f19723e */ /* 0x000fe200000010ff */
[----:B------:R1:W-:Y:S01]  /*73f0*/  STS.128 [R65+0x20], R16 ;  /* 0x0000201041007388 */ /* 0x0003e20000000c00 */
[----:B------:R-:W-:Y:S02]  /*7400*/  F2FP.BF16.F32.PACK_AB R26, R29, R28 ;  /* 0x0000001c1d1a723e */ /* 0x000fe400000010ff */
[----:B------:R-:W-:Y:S05]  /*7410*/  F2FP.BF16.F32.PACK_AB R27, R35, R30 ;  /* 0x0000001e231b723e */ /* 0x000fea00000010ff */
[----:B------:R1:W-:Y:S01]  /*7420*/  STS.128 [R64+0x10], R24 ;  /* 0x0000101840007388 */ /* 0x0003e20000000c00 */
[----:B------:R-:W-:Y:S01]  /*7430*/  @!PT LDS RZ, [RZ] ;  /* 0x00000000fffff984 */ /* 0x000fe20000000800 */
[----:B------:R-:W-:Y:S01]  /*7440*/  @!PT LDS RZ, [RZ] ;  /* 0x00000000fffff984 */ /* 0x000fe20000000800 */
[----:B------:R-:W-:Y:S01]  /*7450*/  @!PT LDS RZ, [RZ] ;  /* 0x00000000fffff984 */ /* 0x000fe20000000800 */
[----:B------:R-:W-:Y:S01]  /*7460*/  @!PT LDS RZ, [RZ] ;  /* 0x00000000fffff984 */ /* 0x000fe20000000800 */
[----:B------:R2:W-:Y:S07]  /*7470*/  MEMBAR.ALL.CTA ;  /* 0x0000000000007992 */ /* 0x0005ee0000008000 */
[----:B--2---:R-:W2:Y:S02]  /*7480*/  FENCE.VIEW.ASYNC.S ;  /* 0x00000000000073c6 */ /* 0x004ea40000000000 */
[----:B--2---:R-:W-:Y:S06]  /*7490*/  BAR.SYNC.DEFER_BLOCKING 0x1, 0x80 ;  /* 0x0042000000007b1d */ /* 0x004fec0000010000 */
[----:B------:R-:W-:Y:S05]  /*74a0*/  @P0 BRA `(.L_x_118) ;  /* 0x00000000001c0947 */ /* 0x000fea0003800000 */
[----:B------:R-:W-:Y:S01]  /*74b0*/  R2UR UR4, R72 ;  /* 0x00000000480472ca */ /* 0x000fe200000e0000 */
[----:B------:R-:W-:Y:S01]  /*74c0*/  UIADD3 UR6, UP0, UPT, UR54, 0xa80, URZ ;  /* 0x00000a8036067890 */ /* 0x000fe2000ff1e0ff */
[----:B------:R-:W-:Y:S03]  /*74d0*/  UMOV UR39, UR44 ;  /* 0x0000002c00277c82 */ /* 0x000fe60008000000 */
[----:B------:R-:W-:Y:S08]  /*74e0*/  UIADD3.X UR7, UPT, UPT, URZ, UR55, URZ, UP0, !UPT ;  /* 0x00000037ff077290 */ /* 0x000ff000087fe4ff */
[----:B------:R-:W-:Y:S09]  /*74f0*/  UIADD3 UR36, UPT, UPT, UR49, 0x200, UR4 ;  /* 0x0000020031247890 */ /* 0x000ff2000fffe004 */
[----:B------:R2:W-:Y:S02]  /*7500*/  UTMASTG.3D [UR36], [UR6] ;  /* 0x00000024060073b5 */ /* 0x0005e40008010000 */
[----:B--2---:R0:W-:Y:S02]  /*7510*/  UTMACMDFLUSH ;  /* 0x00000000000079b7 */ /* 0x0041e40000000000 */
.L_x_118:
[----:B------:R-:W-:Y:S05]  /*7520*/  BSYNC.RECONVERGENT B0 ;  /* 0x0000000000007941 */ /* 0x000fea0003800200 */
.L_x_117:
[----:B------:R-:W-:Y:S01]  /*7530*/  UIADD3 UR36, UPT, UPT, UR56, 0x1, URZ ;  /* 0x0000000138247890 */ /* 0x000fe2000fffe0ff */
[----:B------:R-:W-:Y:S03]  /*7540*/  BSSY.RECONVERGENT B0, `(.L_x_119) ;  /* 0x0000005000007945 */ /* 0x000fe60003800200 */
[----:B------:R-:W-:Y:S04]  /*7550*/  UISETP.NE.AND UP0, UPT, UR36, 0x3, UPT ;  /* 0x000000032400788c */ /* 0x000fe8000bf05270 */
[----:B------:R-:W-:Y:S01]  /*7560*/  USEL UR39, UR36, URZ, UP0 ;  /* 0x000000ff24277287 */ /* 0x000fe20008000000 */
[----:B------:R-:W-:Y:S11]  /*7570*/  @P0 BRA `(.L_x_120) ;  /* 0x0000000000040947 */ /* 0x000ff60003800000 */
[----:B------:R-:W-:Y:S04]  /*7580*/  DEPBAR.LE SB0, 0x1 ;  /* 0x000080400000791a */ /* 0x000fe80000000000 */
.L_x_120:
[----:B------:R-:W-:Y:S05]  /*7590*/  BSYNC.RECONVERGENT B0 ;  /* 0x0000000000007941 */ /* 0x000fea0003800200 */
.L_x_119:
[----:B------:R-:W-:Y:S01]  /*75a0*/  BAR.SYNC.DEFER_BLOCKING 0x1, 0x80 ;  /* 0x0042000000007b1d */ /* 0x000fe20000010000 */
[----:B------:R-:W-:Y:S01]  /*75b0*/  ISETP.NE.AND P1, PT, R104, RZ, PT ;  /* 0x000000ff6800720c */ /* 0x000fe20003f25270 */
[----:B------:R-:W-:Y:S01]  /*75c0*/  UISETP.NE.AND UP0, UPT, UR51, URZ, UPT ;  /* 0x000000ff3300728c */ /* 0x000fe2000bf05270 */
[----:B------:R-:W-:Y:S11]  /*75d0*/  LEA R2, R74, UR49, 0x3 ;  /* 0x000000314a027c11 */ /* 0x000ff6000f8e18ff */
[----:B------:R-:W-:Y:S01]  /*75e0*/  @P1 SHF.L.U32 R3, R107, 0x1f, RZ ;  /* 0x0000001f6b031819 */ /* 0x000fe200000006ff */
[----:B------:R-:W-:Y:S06]  /*75f0*/  BRA.U !UP0, `(.L_x_121) ;  /* 0x0000000108247547 */ /* 0x000fec000b800000 */
[----:B------:R-:W-:Y:S01]  /*7600*/  IMAD.U32 R4, RZ, RZ, UR50 ;  /* 0x00000032ff047e24 */ /* 0x000fe2000f8e00ff */
[----:B------:R-:W-:Y:S01]  /*7610*/  MOV R0, UR45 ;  /* 0x0000002d00007c02 */ /* 0x000fe20008000f00 */
[----:B------:R-:W-:Y:S03]  /*7620*/  UIADD3 UR50, UPT, UPT, UR50, 0x1, URZ ;  /* 0x0000000132327890 */ /* 0x000fe6000fffe0ff */
[----:B------:R-:W-:Y:S01]  /*7630*/  @P1 LEA R4, R4, UR49, 0x3 ;  /* 0x0000003104041c11 */ /* 0x000fe2000f8e18ff */
[----:B------:R-:W-:Y:S04]  /*7640*/  UISETP.NE.AND UP0, UPT, UR50, 0x3, UPT ;  /* 0x000000033200788c */ /* 0x000fe8000bf05270 */
[----:B------:R-:W-:Y:S01]  /*7650*/  @P1 VIADD R4, R4, 0x108 ;  /* 0x0000010804041836 */ /* 0x000fe20000000000 */
[----:B------:R-:W-:Y:S04]  /*7660*/  USEL UR50, UR50, URZ, UP0 ;  /* 0x000000ff32327287 */ /* 0x000fe80008000000 */
[----:B------:R-:W-:Y:S04]  /*7670*/  @P1 PRMT R0, R0, 0x654, R4 ;  /* 0x0000065400001816 */ /* 0x000fe80000000004 */
[----:B------:R2:W-:Y:S04]  /*7680*/  @P1 SYNCS.ARRIVE.TRANS64.RED.A1T0 RZ, [R0+URZ], RZ ;  /* 0x000000ff00ff19a7 */ /* 0x0005e800081004ff */
.L_x_121:
[----:B------:R-:W4:Y:S01]  /*7690*/  @P1 SYNCS.PHASECHK.TRANS64.TRYWAIT P0, [R2+URZ+0xf0], R3 ;  /* 0x0000f003020015a7 */ /* 0x000f2200080011ff */
[----:B------:R-:W-:Y:S01]  /*76a0*/  BSSY B1, `(.L_x_122) ;  /* 0x0000015000017945 */ /* 0x000fe20003800000 */
[----:B----4-:R-:W-:Y:S03]  /*76b0*/  @P1 SEL R75, RZ, 0x1, !P0 ;  /* 0x00000001ff4b1807 */ /* 0x010fe60004000000 */
[----:B------:R-:W-:Y:S05]  /*76c0*/  @!P1 BRA `(.L_x_123) ;  /* 0x0000000000489947 */ /* 0x000fea0003800000 */
[----:B------:R-:W-:Y:S01]  /*76d0*/  ISETP.NE.AND P1, PT, R108, RZ, PT ;  /* 0x000000ff6c00720c */ /* 0x000fe20003f25270 */
[----:B------:R-:W-:Y:S01]  /*76e0*/  BSSY B0, `(.L_x_124) ;  /* 0x000000a000007945 */ /* 0x000fe20003800000 */
[----:B------:R-:W-:Y:S11]  /*76f0*/  ISETP.NE.AND P0, PT, R75, RZ, PT ;  /* 0x000000ff4b00720c */ /* 0x000ff60003f05270 */
[----:B------:R-:W-:Y:S04]  /*7700*/  @P1 IMAD R74, R74, 0x2000, R99 ;  /* 0x000020004a4a1824 */ /* 0x000fe800078e0263 */
[----:B------:R-:W-:Y:S01]  /*7710*/  @P1 IMAD.IADD R4, R106, 0x1, R74 ;  /* 0x000000016a041824 */ /* 0x000fe200078e024a */
[----:B------:R-:W-:Y:S03]  /*7720*/  @P1 IADD3 R3, PT, PT, R105, R74, RZ ;  /* 0x0000004a69031210 */ /* 0x000fe60007ffe0ff */
[----:B--2---:R-:W-:Y:S01]  /*7730*/  @P1 IMAD.IADD R0, R98, 0x1, R4 ;  /* 0x0000000162001824 */ /* 0x004fe200078e0204 */
[----:B------:R-:W-:Y:S06]  /*7740*/  @P0 BRA `(.L_x_125) ;  /* 0x00000000000c0947 */ /* 0x000fec0003800000 */
[----:B------:R-:W-:Y:S04]  /*7750*/  SHF.L.U32 R107, R107, 0x1f, RZ ;  /* 0x0000001f6b6b7819 */ /* 0x000fe800000006ff */
[----:B------:R-:W2:Y:S02]  /*7760*/  SYNCS.PHASECHK.TRANS64.TRYWAIT P0, [R2+URZ+0xf0], R107 ;  /* 0x0000f06b020075a7 */ /* 0x000ea400080011ff */
[----:B--2---:R-:W-:Y:S05]  /*7770*/  @!P0 BRA `(.L_x_126) ;  /* 0x0000001c00048947 */ /* 0x004fea0003800000 */
.L_x_125:
[----:B------:R-:W-:Y:S05]  /*7780*/  BSYNC B0 ;  /* 0x0000000000007941 */ /* 0x000fea0003800000 */
.L_x_124:
[----:B------:R-:W-:Y:S11]  /*7790*/  ISETP.NE.AND P0, PT, R108, RZ, PT ;  /* 0x000000ff6c00720c */ /* 0x000ff60003f05270 */
[----:B------:R-:W-:Y:S02]  /*77a0*/  @!UPT UIADD3 URZ, UPT, UPT, URZ, URZ, URZ ;  /* 0x000000fffffff290 */ /* 0x000fe4000fffe0ff */
[----:B------:R4:W1:Y:S04]  /*77b0*/  @P0 LDS.128 R56, [R74] ;  /* 0x000000004a380984 */ /* 0x0008680000000c00 */
[----:B------:R4:W1:Y:S04]  /*77c0*/  @P0 LDS.128 R68, [R3+0x20] ;  /* 0x0000200003440984 */ /* 0x0008680000000c00 */
[----:B------:R4:W1:Y:S04]  /*77d0*/  @P0 LDS.128 R60, [R4+0x10] ;  /* 0x00001000043c0984 */ /* 0x0008680000000c00 */
[----:B------:R4:W1:Y:S02]  /*77e0*/  @P0 LDS.128 R76, [R0+0x10] ;  /* 0x00001000004c0984 */ /* 0x0008640000000c00 */
.L_x_123:
[----:B------:R-:W-:Y:S05]  /*77f0*/  BSYNC B1 ;  /* 0x0000000000017941 */ /* 0x000fea0003800000 */
.L_x_122:
[----:B--2-4-:R-:W-:Y:S05]  /*7800*/  VIADD R0, R48, 0x20 ;  /* 0x0000002030007836 */ /* 0x014fea0000000000 */
[----:B------:R-:W-:Y:S04]  /*7810*/  SHF.R.U32.HI R0, RZ, 0x15, R0 ;  /* 0x00000015ff007819 */ /* 0x000fe80000011600 */
[----:B------:R-:W-:Y:S11]  /*7820*/  LOP3.LUT P0, RZ, R0, 0x3, R92, 0x48, !PT ;  /* 0x0000000300ff7812 */ /* 0x000ff6000780485c */
[----:B------:R-:W-:Y:S02]  /*7830*/  @!UPT UIADD3 URZ, UPT, UPT, URZ, URZ, URZ ;  /* 0x000000fffffff290 */ /* 0x000fe4000fffe0ff */
[----:B------:R-:W-:Y:S05]  /*7840*/  @!P0 BRA `(.L_x_127) ;  /* 0x0000000000408947 */ /* 0x000fea0003800000 */
[----:B------:R-:W2:Y:S01]  /*7850*/  LDCU.64 UR8, c[0x4][0x70] ;  /* 0x01000e00ff0877ac */ /* 0x000ea20008000a00 */
[----:B------:R-:W-:Y:S01]  /*7860*/  MOV R3, 0x0 ;  /* 0x0000000000037802 */ /* 0x000fe20000000f00 */
[----:B------:R-:W-:Y:S02]  /*7870*/  HFMA2 R12, -RZ, RZ, 0, 5.9604644775390625e-08 ;  /* 0x00000001ff0c7431 */ /* 0x000fe400000001ff */
[----:B-1----:R-:W-:Y:S02]  /*7880*/  IMAD.MOV.U32 R8, RZ, RZ, 0x192 ;  /* 0x00000192ff087424 */ /* 0x002fe400078e00ff */
[----:B------:R-:W-:Y:S01]  /*7890*/  IMAD.MOV.U32 R13, RZ, RZ, RZ ;  /* 0x000000ffff0d7224 */ /* 0x000fe200078e00ff */
[----:B------:R-:W1:Y:S01]  /*78a0*/  LDCU.64 UR6, c[0x4][0x78] ;  /* 0x01000f00ff0677ac */ /* 0x000e620008000a00 */
[----:B------:R-:W4:Y:S01]  /*78b0*/  LDC.64 R2, c[0x4][R3] ;  /* 0x0100000003027b82 */ /* 0x000f220000000a00 */
[----:B------:R-:W5:Y:S01]  /*78c0*/  LDCU.64 UR4, c[0x4][0x10] ;  /* 0x01000200ff0477ac */ /* 0x000f620008000a00 */
[----:B--2---:R-:W-:Y:S01]  /*78d0*/  MOV R5, UR9 ;  /* 0x0000000900057c02 */ /* 0x004fe20008000f00 */
[----:B------:R-:W-:Y:S01]  /*78e0*/  IMAD.U32 R4, RZ, RZ, UR8 ;  /* 0x00000008ff047e24 */ /* 0x000fe2000f8e00ff */
[----:B-1----:R-:W-:Y:S01]  /*78f0*/  MOV R7, UR7 ;  /* 0x0000000700077c02 */ /* 0x002fe20008000f00 */
[----:B------:R-:W-:Y:S01]  /*7900*/  IMAD.U32 R6, RZ, RZ, UR6 ;  /* 0x00000006ff067e24 */ /* 0x000fe2000f8e00ff */
[----:B-----5:R-:W-:Y:S01]  /*7910*/  MOV R11, UR5 ;  /* 0x00000005000b7c02 */ /* 0x020fe20008000f00 */
[----:B------:R-:W-:Y:S02]  /*7920*/  IMAD.U32 R10, RZ, RZ, UR4 ;  /* 0x00000004ff0a7e24 */ /* 0x000fe4000f8e00ff */
[----:B------:R-:W-:Y:S07]  /*7930*/  LEPC R20, `(.L_x_127) ;  /* 0x000000001014794e */ /* 0x000fee0000000000 */
[----:B---34-:R-:W-:Y:S05]  /*7940*/  CALL.ABS.NOINC R2 ;  /* 0x0000000002007343 */ /* 0x018fea0003c00000 */
.L_x_127:
[----:B------:R-:W-:Y:S01]  /*7950*/  ISETP.NE.AND P0, PT, R100, RZ, PT ;  /* 0x000000ff6400720c */ /* 0x000fe20003f05270 */
[----:B------:R-:W-:Y:S05]  /*7960*/  WARPSYNC.ALL ;  /* 0x0000000000007948 */ /* 0x000fea0003800000 */
[----:B------:R-:W-:Y:S01]  /*7970*/  R2UR UR4, R48 ;  /* 0x00000000300472ca */ /* 0x000fe200000e0000 */
[----:B------:R-:W-:Y:S01]  /*7980*/  USHF.L.U32 UR8, UR39, 0xd, URZ ;  /* 0x0000000d27087899 */ /* 0x000fe200080006ff */
[----:B------:R-:W-:Y:S01]  /*7990*/  R2UR UR5, R73 ;  /* 0x00000000490572ca */ /* 0x000fe200000e0000 */
[----:B------:R-:W-:Y:S01]  /*79a0*/  BSSY.RECONVERGENT B0, `(.L_x_128) ;  /* 0x000008e000007945 */ /* 0x000fe20003800200 */
[C---:B-1----:R-:W-:Y:S02]  /*79b0*/  SHF.L.U32 R0, R56.reuse, 0x10, RZ ;  /* 0x0000001038007819 */ /* 0x042fe400000006ff */
[----:B------:R-:W-:Y:S02]  /*79c0*/  LOP3.LUT R2, R56, 0xffff0000, RZ, 0xc0, !PT ;  /* 0xffff000038027812 */ /* 0x000fe400078ec0ff */
[C---:B------:R-:W-:Y:S02]  /*79d0*/  SHF.L.U32 R3, R57.reuse, 0x10, RZ ;  /* 0x0000001039037819 */ /* 0x040fe400000006ff */
[----:B------:R-:W-:Y:S02]  /*79e0*/  LOP3.LUT R48, R57, 0xffff0000, RZ, 0xc0, !PT ;  /* 0xffff000039307812 */ /* 0x000fe400078ec0ff */
[C---:B------:R-:W-:Y:S01]  /*79f0*/  SHF.L.U32 R50, R58.reuse, 0x10, RZ ;  /* 0x000000103a327819 */ /* 0x040fe200000006ff */
[----:B------:R-:W1:Y:S01]  /*7a00*/  LDTM.x32 R4, tmem[UR4+0x20] ;  /* 0x00002004000479ee */ /* 0x000e6200082c0000 */
[----:B------:R-:W-:Y:S01]  /*7a10*/  LOP3.LUT R51, R58, 0xffff0000, RZ, 0xc0, !PT ;  /* 0xffff00003a337812 */ /* 0x000fe200078ec0ff */
[----:B------:R-:W-:Y:S01]  /*7a20*/  NOP ;  /* 0x0000000000007918 */ /* 0x000fe20000000000 */
[C---:B------:R-:W-:Y:S01]  /*7a30*/  SHF.L.U32 R52, R59.reuse, 0x10, RZ ;  /* 0x000000103b347819 */ /* 0x040fe200000006ff */
[----:B------:R-:W-:Y:S01]  /*7a40*/  UIADD3 UR5, UPT, UPT, UR5, 0x160, URZ ;  /* 0x0000016005057890 */ /* 0x000fe2000fffe0ff */
[----:B------:R-:W-:Y:S02]  /*7a50*/  LOP3.LUT R53, R59, 0xffff0000, RZ, 0xc0, !PT ;  /* 0xffff00003b357812 */ /* 0x000fe400078ec0ff */
[C---:B------:R-:W-:Y:S01]  /*7a60*/  SHF.L.U32 R54, R60.reuse, 0x10, RZ ;  /* 0x000000103c367819 */ /* 0x040fe200000006ff */
[----:B------:R-:W-:Y:S01]  /*7a70*/  UPRMT UR5, UR45, 0x654, UR5 ;  /* 0x000006542d057896 */ /* 0x000fe20008000005 */
[----:B------:R-:W-:Y:S02]  /*7a80*/  LOP3.LUT R55, R60, 0xffff0000, RZ, 0xc0, !PT ;  /* 0xffff00003c377812 */ /* 0x000fe400078ec0ff */
[C---:B------:R-:W-:Y:S02]  /*7a90*/  SHF.L.U32 R56, R61.reuse, 0x10, RZ ;  /* 0x000000103d387819 */ /* 0x040fe400000006ff */
[----:B------:R-:W-:Y:S02]  /*7aa0*/  LOP3.LUT R57, R61, 0xffff0000, RZ, 0xc0, !PT ;  /* 0xffff00003d397812 */ /* 0x000fe400078ec0ff */
[C---:B------:R-:W-:Y:S02]  /*7ab0*/  SHF.L.U32 R58, R62.reuse, 0x10, RZ ;  /* 0x000000103e3a7819 */ /* 0x040fe400000006ff */
[----:B------:R-:W-:Y:S01]  /*7ac0*/  LOP3.LUT R59, R62, 0xffff0000, RZ, 0xc0, !PT ;  /* 0xffff00003e3b7812 */ /* 0x000fe200078ec0ff */
[----:B-1----:R-:W-:Y:S01]  /*7ad0*/  SYNCS.ARRIVE.TRANS64.RED.A1T0 RZ, [UR5], RZ ;  /* 0x000000ffffff79a7 */ /* 0x002fe20008100405 */
[C---:B------:R-:W-:Y:S02]  /*7ae0*/  SHF.L.U32 R60, R63.reuse, 0x10, RZ ;  /* 0x000000103f3c7819 */ /* 0x040fe400000006ff */
[----:B------:R-:W-:Y:S02]  /*7af0*/  LOP3.LUT R61, R63, 0xffff0000, RZ, 0xc0, !PT ;  /* 0xffff00003f3d7812 */ /* 0x000fe400078ec0ff */
[C---:B------:R-:W-:Y:S01]  /*7b00*/  SHF.L.U32 R62, R68.reuse, 0x10, RZ ;  /* 0x00000010443e7819 */ /* 0x040fe200000006ff */
[C---:B------:R-:W-:Y:S01]  /*7b10*/  FMUL R4, R47.reuse, R4 ;  /* 0x000000042f047220 */ /* 0x040fe20000400000 */
[----:B------:R-:W-:Y:S01]  /*7b20*/  LOP3.LUT R63, R68, 0xffff0000, RZ, 0xc0, !PT ;  /* 0xffff0000443f7812 */ /* 0x000fe200078ec0ff */
[----:B------:R-:W-:Y:S01]  /*7b30*/  FMUL R5, R47, R5 ;  /* 0x000000052f057220 */ /* 0x000fe20000400000 */
[----:B---3--:R-:W-:Y:S01]  /*7b40*/  SHF.L.U32 R64, R69, 0x10, RZ ;  /* 0x0000001045407819 */ /* 0x008fe200000006ff */
[----:B------:R-:W-:Y:S01]  /*7b50*/  FMUL R6, R47, R6 ;  /* 0x000000062f067220 */ /* 0x000fe20000400000 */
[----:B------:R-:W-:Y:S01]  /*7b60*/  LOP3.LUT R65, R69, 0xffff0000, RZ, 0xc0, !PT ;  /* 0xffff000045417812 */ /* 0x000fe200078ec0ff */
[----:B------:R-:W-:Y:S01]  /*7b70*/  FMUL R7, R47, R7 ;  /* 0x000000072f077220 */ /* 0x000fe20000400000 */
[----:B------:R-:W-:Y:S01]  /*7b80*/  SHF.L.U32 R66, R70, 0x10, RZ ;  /* 0x0000001046427819 */ /* 0x000fe200000006ff */
[----:B------:R-:W-:Y:S01]  /*7b90*/  FFMA R4, R49, R0, R4 ;  /* 0x0000000031047223 */ /* 0x000fe20000000004 */
[C---:B------:R-:W-:Y:S01]  /*7ba0*/  SHF.L.U32 R74, R78.reuse, 0x10, RZ ;  /* 0x000000104e4a7819 */ /* 0x040fe200000006ff */
[----:B------:R-:W-:Y:S01]  /*7bb0*/  FMUL R8, R47, R8 ;  /* 0x000000082f087220 */ /* 0x000fe20000400000 */
[----:B------:R-:W-:Y:S01]  /*7bc0*/  LOP3.LUT R75, R78, 0xffff0000, RZ, 0xc0, !PT ;  /* 0xffff00004e4b7812 */ /* 0x000fe200078ec0ff */
[C---:B------:R-:W-:Y:S01]  /*7bd0*/  FFMA R5, R49.reuse, R2, R5 ;  /* 0x0000000231057223 */ /* 0x040fe20000000005 */
[----:B------:R-:W-:Y:S01]  /*7be0*/  LOP3.LUT R67, R70, 0xffff0000, RZ, 0xc0, !PT ;  /* 0xffff000046437812 */ /* 0x000fe200078ec0ff */
[C---:B------:R-:W-:Y:S01]  /*7bf0*/  FFMA R6, R49.reuse, R3, R6 ;  /* 0x0000000331067223 */ /* 0x040fe20000000006 */
[----:B------:R-:W-:Y:S01]  /*7c00*/  FFMA R7, R49, R48, R7 ;  /* 0x0000003031077223 */ /* 0x000fe20000000007 */
[----:B------:R-:W-:Y:S01]  /*7c10*/  IADD3 R78, PT, PT, R99, UR8, RZ ;  /* 0x00000008634e7c10 */ /* 0x000fe2000fffe0ff */
[----:B------:R-:W-:Y:S01]  /*7c20*/  FFMA R8, R49, R50, R8 ;  /* 0x0000003231087223 */ /* 0x000fe20000000008 */
[----:B------:R-:W-:Y:S01]  /*7c30*/  F2FP.BF16.F32.PACK_AB R4, R5, R4 ;  /* 0x000000040504723e */ /* 0x000fe200000010ff */
[----:B------:R-:W-:Y:S01]  /*7c40*/  FMUL R9, R47, R9 ;  /* 0x000000092f097220 */ /* 0x000fe20000400000 */
[----:B------:R-:W-:Y:S01]  /*7c50*/  F2FP.BF16.F32.PACK_AB R5, R7, R6 ;  /* 0x000000060705723e */ /* 0x000fe200000010ff */
[----:B------:R-:W-:Y:S01]  /*7c60*/  FMUL R0, R47, R10 ;  /* 0x0000000a2f007220 */ /* 0x000fe20000400000 */
[-C--:B------:R-:W-:Y:S01]  /*7c70*/  IADD3 R106, PT, PT, R106, R78.reuse, RZ ;  /* 0x0000004e6a6a7210 */ /* 0x080fe20007ffe0ff */
[----:B------:R-:W-:Y:S01]  /*7c80*/  FFMA R9, R49, R51, R9 ;  /* 0x0000003331097223 */ /* 0x000fe20000000009 */
[----:B------:R-:W-:Y:S01]  /*7c90*/  IADD3 R105, PT, PT, R105, R78, RZ ;  /* 0x0000004e69697210 */ /* 0x000fe20007ffe0ff */
[----:B------:R-:W-:Y:S01]  /*7ca0*/  FFMA R0, R49, R52, R0 ;  /* 0x0000003431007223 */ /* 0x000fe20000000000 */
[C---:B------:R-:W-:Y:S01]  /*7cb0*/  FMUL R2, R47.reuse, R11 ;  /* 0x0000000b2f027220 */ /* 0x040fe20000400000 */
[----:B------:R-:W-:Y:S01]  /*7cc0*/  FMUL R3, R47, R12 ;  /* 0x0000000c2f037220 */ /* 0x000fe20000400000 */
[----:B------:R-:W-:Y:S01]  /*7cd0*/  F2FP.BF16.F32.PACK_AB R6, R9, R8 ;  /* 0x000000080906723e */ /* 0x000fe200000010ff */
[----:B------:R-:W-:Y:S01]  /*7ce0*/  FMUL R10, R47, R13 ;  /* 0x0000000d2f0a7220 */ /* 0x000fe20000400000 */
[C---:B------:R-:W-:Y:S01]  /*7cf0*/  FFMA R2, R49.reuse, R53, R2 ;  /* 0x0000003531027223 */ /* 0x040fe20000000002 */
[----:B------:R-:W-:Y:S01]  /*7d00*/  FFMA R3, R49, R54, R3 ;  /* 0x0000003631037223 */ /* 0x000fe20000000003 */
[----:B------:R-:W-:Y:S01]  /*7d10*/  FMUL R11, R47, R14 ;  /* 0x0000000e2f0b7220 */ /* 0x000fe20000400000 */
[----:B------:R-:W-:Y:S01]  /*7d20*/  FFMA R10, R49, R55, R10 ;  /* 0x00000037310a7223 */ /* 0x000fe2000000000a */
[C---:B------:R-:W-:Y:S01]  /*7d30*/  FMUL R15, R47.reuse, R15 ;  /* 0x0000000f2f0f7220 */ /* 0x040fe20000400000 */
[C---:B------:R-:W-:Y:S01]  /*7d40*/  FMUL R12, R47.reuse, R16 ;  /* 0x000000102f0c7220 */ /* 0x040fe20000400000 */
[----:B------:R-:W-:Y:S01]  /*7d50*/  FMUL R13, R47, R17 ;  /* 0x000000112f0d7220 */ /* 0x000fe20000400000 */
[----:B------:R-:W-:Y:S01]  /*7d60*/  FFMA R11, R49, R56, R11 ;  /* 0x00000038310b7223 */ /* 0x000fe2000000000b */
[----:B------:R-:W-:Y:S01]  /*7d70*/  FMUL R14, R47, R18 ;  /* 0x000000122f0e7220 */ /* 0x000fe20000400000 */
[----:B------:R-:W-:Y:S01]  /*7d80*/  FFMA R15, R49, R57, R15 ;  /* 0x00000039310f7223 */ /* 0x000fe2000000000f */
[----:B------:R-:W-:Y:S01]  /*7d90*/  FMUL R19, R47, R19 ;  /* 0x000000132f137220 */ /* 0x000fe20000400000 */
[----:B------:R-:W-:Y:S01]  /*7da0*/  F2FP.BF16.F32.PACK_AB R7, R2, R0 ;  /* 0x000000000207723e */ /* 0x000fe200000010ff */
[----:B------:R-:W-:Y:S01]  /*7db0*/  FFMA R12, R49, R58, R12 ;  /* 0x0000003a310c7223 */ /* 0x000fe2000000000c */
[----:B------:R-:W-:Y:S01]  /*7dc0*/  FMUL R16, R47, R20 ;  /* 0x000000142f107220 */ /* 0x000fe20000400000 */
[----:B------:R-:W-:Y:S01]  /*7dd0*/  FFMA R13, R49, R59, R13 ;  /* 0x0000003b310d7223 */ /* 0x000fe2000000000d */
[----:B------:R-:W-:Y:S01]  /*7de0*/  FMUL R17, R47, R21 ;  /* 0x000000152f117220 */ /* 0x000fe20000400000 */
[----:B------:R1:W-:Y:S01]  /*7df0*/  STS.128 [R99+UR8], R4 ;  /* 0x0000000463007988 */ /* 0x0003e20008000c08 */
[----:B------:R-:W-:Y:S01]  /*7e00*/  SHF.L.U32 R68, R71, 0x10, RZ ;  /* 0x0000001047447819 */ /* 0x000fe200000006ff */
[----:B------:R-:W-:Y:S01]  /*7e10*/  FFMA R14, R49, R60, R14 ;  /* 0x0000003c310e7223 */ /* 0x000fe2000000000e */
[----:B------:R-:W-:Y:S01]  /*7e20*/  LOP3.LUT R69, R71, 0xffff0000, RZ, 0xc0, !PT ;  /* 0xffff000047457812 */ /* 0x000fe200078ec0ff */
[----:B------:R-:W-:Y:S01]  /*7e30*/  FMUL R18, R47, R22 ;  /* 0x000000162f127220 */ /* 0x000fe20000400000 */
[----:B------:R-:W-:Y:S01]  /*7e40*/  SHF.L.U32 R70, R76, 0x10, RZ ;  /* 0x000000104c467819 */ /* 0x000fe200000006ff */
[----:B------:R-:W-:Y:S01]  /*7e50*/  FFMA R19, R49, R61, R19 ;  /* 0x0000003d31137223 */ /* 0x000fe20000000013 */
[----:B------:R-:W-:Y:S01]  /*7e60*/  FMUL R23, R47, R23 ;  /* 0x000000172f177220 */ /* 0x000fe20000400000 */
[----:B------:R-:W-:Y:S01]  /*7e70*/  FFMA R16, R49, R62, R16 ;  /* 0x0000003e31107223 */ /* 0x000fe20000000010 */
[----:B------:R-:W-:Y:S01]  /*7e80*/  FMUL R20, R47, R24 ;  /* 0x000000182f147220 */ /* 0x000fe20000400000 */
[----:B------:R-:W-:Y:S01]  /*7e90*/  FFMA R17, R49, R63, R17 ;  /* 0x0000003f31117223 */ /* 0x000fe20000000011 */
[----:B------:R-:W-:Y:S01]  /*7ea0*/  FMUL R21, R47, R25 ;  /* 0x000000192f157220 */ /* 0x000fe20000400000 */
[----:B------:R-:W-:Y:S01]  /*7eb0*/  FFMA R18, R49, R64, R18 ;  /* 0x0000004031127223 */ /* 0x000fe20000000012 */
[----:B------:R-:W-:Y:S01]  /*7ec0*/  FMUL R22, R47, R26 ;  /* 0x0000001a2f167220 */ /* 0x000fe20000400000 */
[----:B------:R-:W-:Y:S01]  /*7ed0*/  F2FP.BF16.F32.PACK_AB R8, R10, R3 ;  /* 0x000000030a08723e */ /* 0x000fe200000010ff */
[----:B------:R-:W-:Y:S01]  /*7ee0*/  FFMA R23, R49, R65, R23 ;  /* 0x0000004131177223 */ /* 0x000fe20000000017 */
[----:B------:R-:W-:Y:S01]  /*7ef0*/  F2FP.BF16.F32.PACK_AB R9, R15, R11 ;  /* 0x0000000b0f09723e */ /* 0x000fe200000010ff */
[----:B------:R-:W-:Y:S01]  /*7f00*/  FMUL R27, R47, R27 ;  /* 0x0000001b2f1b7220 */ /* 0x000fe20000400000 */
[----:B------:R-:W-:Y:S01]  /*7f10*/  F2FP.BF16.F32.PACK_AB R10, R13, R12 ;  /* 0x0000000c0d0a723e */ /* 0x000fe200000010ff */
[----:B------:R-:W-:Y:S01]  /*7f20*/  FFMA R20, R49, R66, R20 ;  /* 0x0000004231147223 */ /* 0x000fe20000000014 */
[----:B------:R-:W-:Y:S01]  /*7f30*/  F2FP.BF16.F32.PACK_AB R11, R19, R14 ;  /* 0x0000000e130b723e */ /* 0x000fe200000010ff */
[----:B------:R-:W-:Y:S01]  /*7f40*/  FMUL R24, R47, R28 ;  /* 0x0000001c2f187220 */ /* 0x000fe20000400000 */
[----:B------:R-:W-:Y:S01]  /*7f50*/  LOP3.LUT R71, R76, 0xffff0000, RZ, 0xc0, !PT ;  /* 0xffff00004c477812 */ /* 0x000fe200078ec0ff */
[----:B------:R-:W-:Y:S01]  /*7f60*/  FFMA R21, R49, R67, R21 ;  /* 0x0000004331157223 */ /* 0x000fe20000000015 */
[----:B------:R-:W-:Y:S01]  /*7f70*/  SHF.L.U32 R72, R77, 0x10, RZ ;  /* 0x000000104d487819 */ /* 0x000fe200000006ff */
[----:B------:R1:W-:Y:S01]  /*7f80*/  STS.128 [R106+0x10], R8 ;  /* 0x000010086a007388 */ /* 0x0003e20000000c00 */
[----:B------:R-:W-:Y:S01]  /*7f90*/  FMUL R25, R47, R29 ;  /* 0x0000001d2f197220 */ /* 0x000fe20000400000 */
[----:B------:R-:W-:Y:S01]  /*7fa0*/  FFMA R22, R49, R68, R22 ;  /* 0x0000004431167223 */ /* 0x000fe20000000016 */
[----:B------:R-:W-:Y:S01]  /*7fb0*/  LOP3.LUT R73, R77, 0xffff0000, RZ, 0xc0, !PT ;  /* 0xffff00004d497812 */ /* 0x000fe200078ec0ff */
[----:B------:R-:W-:Y:S01]  /*7fc0*/  FMUL R26, R47, R30 ;  /* 0x0000001e2f1a7220 */ /* 0x000fe20000400000 */
[----:B------:R-:W-:Y:S01]  /*7fd0*/  FFMA R27, R49, R69, R27 ;  /* 0x00000045311b7223 */ /* 0x000fe2000000001b */
[----:B------:R-:W-:Y:S01]  /*7fe0*/  FMUL R31, R47, R31 ;  /* 0x0000001f2f1f7220 */ /* 0x000fe20000400000 */
[----:B------:R-:W-:Y:S01]  /*7ff0*/  FFMA R24, R49, R70, R24 ;  /* 0x0000004631187223 */ /* 0x000fe20000000018 */
[----:B------:R-:W-:Y:S01]  /*8000*/  FMUL R28, R47, R32 ;  /* 0x000000202f1c7220 */ /* 0x000fe20000400000 */
[----:B------:R-:W-:Y:S01]  /*8010*/  FFMA R25, R49, R71, R25 ;  /* 0x0000004731197223 */ /* 0x000fe20000000019 */
[----:B------:R-:W-:Y:S01]  /*8020*/  SHF.L.U32 R76, R79, 0x10, RZ ;  /* 0x000000104f4c7819 */ /* 0x000fe200000006ff */
[----:B------:R-:W-:Y:S01]  /*8030*/  FMUL R29, R47, R33 ;  /* 0x000000212f1d7220 */ /* 0x000fe20000400000 */
[----:B------:R-:W-:Y:S01]  /*8040*/  F2FP.BF16.F32.PACK_AB R16, R17, R16 ;  /* 0x000000101110723e */ /* 0x000fe200000010ff */
[----:B------:R-:W-:Y:S01]  /*8050*/  FFMA R26, R49, R72, R26 ;  /* 0x00000048311a7223 */ /* 0x000fe2000000001a */
[----:B------:R-:W-:Y:S01]  /*8060*/  LOP3.LUT R77, R79, 0xffff0000, RZ, 0xc0, !PT ;  /* 0xffff00004f4d7812 */ /* 0x000fe200078ec0ff */
[----:B------:R-:W-:Y:S01]  /*8070*/  FMUL R30, R47, R34 ;  /* 0x000000222f1e7220 */ /* 0x000fe20000400000 */
[----:B------:R-:W-:Y:S01]  /*8080*/  F2FP.BF16.F32.PACK_AB R17, R23, R18 ;  /* 0x000000121711723e */ /* 0x000fe200000010ff */
[----:B------:R-:W-:Y:S01]  /*8090*/  FFMA R31, R49, R73, R31 ;  /* 0x00000049311f7223 */ /* 0x000fe2000000001f */
[----:B------:R-:W-:Y:S01]  /*80a0*/  FMUL R35, R47, R35 ;  /* 0x000000232f237220 */ /* 0x000fe20000400000 */
[----:B------:R-:W-:Y:S01]  /*80b0*/  F2FP.BF16.F32.PACK_AB R18, R21, R20 ;  /* 0x000000141512723e */ /* 0x000fe200000010ff */
[----:B------:R-:W-:Y:S01]  /*80c0*/  FFMA R28, R49, R74, R28 ;  /* 0x0000004a311c7223 */ /* 0x000fe2000000001c */
[----:B------:R-:W-:Y:S01]  /*80d0*/  F2FP.BF16.F32.PACK_AB R19, R27, R22 ;  /* 0x000000161b13723e */ /* 0x000fe200000010ff */
[C---:B------:R-:W-:Y:S01]  /*80e0*/  FFMA R29, R49.reuse, R75, R29 ;  /* 0x0000004b311d7223 */ /* 0x040fe2000000001d */
[C---:B------:R-:W-:Y:S01]  /*80f0*/  FFMA R30, R49.reuse, R76, R30 ;  /* 0x0000004c311e7223 */ /* 0x040fe2000000001e */
[----:B------:R-:W-:Y:S01]  /*8100*/  FFMA R35, R49, R77, R35 ;  /* 0x0000004d31237223 */ /* 0x000fe20000000023 */
[----:B------:R-:W-:Y:S01]  /*8110*/  F2FP.BF16.F32.PACK_AB R24, R25, R24 ;  /* 0x000000181918723e */ /* 0x000fe200000010ff */
[----:B------:R1:W-:Y:S01]  /*8120*/  STS.128 [R105+0x20], R16 ;  /* 0x0000201069007388 */ /* 0x0003e20000000c00 */
[----:B------:R-:W-:Y:S02]  /*8130*/  F2FP.BF16.F32.PACK_AB R25, R31, R26 ;  /* 0x0000001a1f19723e */ /* 0x000fe400000010ff */
[----:B------:R-:W-:Y:S02]  /*8140*/  F2FP.BF16.F32.PACK_AB R26, R29, R28 ;  /* 0x0000001c1d1a723e */ /* 0x000fe400000010ff */
[----:B------:R-:W-:Y:S02]  /*8150*/  F2FP.BF16.F32.PACK_AB R27, R35, R30 ;  /* 0x0000001e231b723e */ /* 0x000fe400000010ff */
[----:B------:R-:W-:Y:S05]  /*8160*/  IADD3 R0, PT, PT, R98, R106, RZ ;  /* 0x0000006a62007210 */ /* 0x000fea0007ffe0ff */
        /* <DEDUP_REMOVED lines=9> */
[----:B------:R-:W-:Y:S02]  /*8200*/  UIADD3 UR10, UP0, UPT, UR54, 0xa80, URZ ;  /* 0x00000a80360a7890 */ /* 0x000fe4000ff1e0ff */
[----:B------:R-:W-:Y:S02]  /*8210*/  UIADD3 UR5, UPT, UPT, UR37, 0x20, URZ ;  /* 0x0000002025057890 */ /* 0x000fe4000fffe0ff */
[----:B------:R-:W-:Y:S02]  /*8220*/  UIADD3 UR4, UPT, UPT, UR49, 0x200, UR8 ;  /* 0x0000020031047890 */ /* 0x000fe4000fffe008 */
[----:B------:R-:W-:Y:S01]  /*8230*/  UIADD3.X UR11, UPT, UPT, URZ, UR55, URZ, UP0, !UPT ;  /* 0x00000037ff0b7290 */ /* 0x000fe200087fe4ff */
[----:B------:R-:W-:Y:S01]  /*8240*/  UMOV UR6, UR38 ;  /* 0x0000002600067c82 */ /* 0x000fe20008000000 */
[----:B------:R-:W-:Y:S07]  /*8250*/  UMOV UR7, UR44 ;  /* 0x0000002c00077c82 */ /* 0x000fee0008000000 */
[----:B------:R2:W-:Y:S02]  /*8260*/  UTMASTG.3D [UR4], [UR10] ;  /* 0x000000040a0073b5 */ /* 0x0005e40008010000 */
[----:B--2---:R0:W-:Y:S02]  /*8270*/  UTMACMDFLUSH ;  /* 0x00000000000079b7 */ /* 0x0041e40000000000 */
.L_x_129:
[----:B------:R-:W-:Y:S05]  /*8280*/  BSYNC.RECONVERGENT B0 ;  /* 0x0000000000007941 */ /* 0x000fea0003800200 */
.L_x_128:
[----:B------:R-:W-:Y:S01]  /*8290*/  UIADD3 UR39, UPT, UPT, UR39, 0x1, URZ ;  /* 0x0000000127277890 */ /* 0x000fe2000fffe0ff */
[----:B------:R-:W-:Y:S03]  /*82a0*/  BSSY.RECONVERGENT B0, `(.L_x_130) ;  /* 0x0000008000007945 */ /* 0x000fe60003800200 */
[----:B------:R-:W-:Y:S04]  /*82b0*/  UISETP.NE.AND UP0, UPT, UR39, 0x3, UPT ;  /* 0x000000032700788c */ /* 0x000fe8000bf05270 */
[----:B------:R-:W-:Y:S02]  /*82c0*/  UISETP.EQ.XOR UP1, UPT, UR36, 0x3, !UP0 ;  /* 0x000000032400788c */ /* 0x000fe4000c722a70 */
[----:B------:R-:W-:Y:S02]  /*82d0*/  USEL UR56, UR39, URZ, UP0 ;  /* 0x000000ff27387287 */ /* 0x000fe40008000000 */
[----:B------:R-:W-:Y:S04]  /*82e0*/  USEL UR4, URZ, 0x1, !UP1 ;  /* 0x00000001ff047887 */ /* 0x000fe8000c800000 */
[----:B------:R-:W-:Y:S01]  /*82f0*/  ULOP3.LUT UR52, UR52, UR4, URZ, 0x3c, !UPT ;  /* 0x0000000434347292 */ /* 0x000fe2000f8e3cff */
[----:B------:R-:W-:Y:S11]  /*8300*/  @P0 BRA `(.L_x_131) ;  /* 0x0000000000040947 */ /* 0x000ff60003800000 */
[----:B------:R-:W-:Y:S04]  /*8310*/  DEPBAR.LE SB0, 0x1 ;  /* 0x000080400000791a */ /* 0x000fe80000000000 */
.L_x_131:
[----:B------:R-:W-:Y:S05]  /*8320*/  BSYNC.RECONVERGENT B0 ;  /* 0x0000000000007941 */ /* 0x000fea0003800200 */
.L_x_130:
[----:B------:R-:W-:Y:S01]  /*8330*/  BAR.SYNC.DEFER_BLOCKING 0x1, 0x80 ;  /* 0x0042000000007b1d */ /* 0x000fe20000010000 */
[----:B------:R-:W-:Y:S01]  /*8340*/  UISETP.NE.AND UP0, UPT, UR51, -0x2, UPT ;  /* 0xfffffffe3300788c */ /* 0x000fe2000bf05270 */
[----:B------:R-:W-:Y:S08]  /*8350*/  IADD3 R45, PT, PT, R45, 0x1, RZ ;  /* 0x000000012d2d7810 */ /* 0x000ff00007ffe0ff */
[----:B------:R-:W-:Y:S05]  /*8360*/  BRA.U !UP0, `(.L_x_132) ;  /* 0x0000000108287547 */ /* 0x000fea000b800000 */
[----:B------:R-:W-:Y:S01]  /*8370*/  ISETP.NE.AND P0, PT, R104, RZ, PT ;  /* 0x000000ff6800720c */ /* 0x000fe20003f05270 */
[----:B------:R-:W-:Y:S01]  /*8380*/  IMAD.U32 R2, RZ, RZ, UR50 ;  /* 0x00000032ff027e24 */ /* 0x000fe2000f8e00ff */
[----:B------:R-:W-:Y:S01]  /*8390*/  UIADD3 UR50, UPT, UPT, UR50, 0x1, URZ ;  /* 0x0000000132327890 */ /* 0x000fe2000fffe0ff */
[----:B-1----:R-:W-:Y:S03]  /*83a0*/  IMAD.U32 R0, RZ, RZ, UR45 ;  /* 0x0000002dff007e24 */ /* 0x002fe6000f8e00ff */
[----:B------:R-:W-:Y:S04]  /*83b0*/  UISETP.NE.AND UP0, UPT, UR50, 0x3, UPT ;  /* 0x000000033200788c */ /* 0x000fe8000bf05270 */
[----:B------:R-:W-:Y:S03]  /*83c0*/  USEL UR50, UR50, URZ, UP0 ;  /* 0x000000ff32327287 */ /* 0x000fe60008000000 */
[----:B------:R-:W-:Y:S05]  /*83d0*/  @P0 LEA R2, R2, UR49, 0x3 ;  /* 0x0000003102020c11 */ /* 0x000fea000f8e18ff */
[----:B------:R-:W-:Y:S05]  /*83e0*/  @P0 VIADD R2, R2, 0x108 ;  /* 0x0000010802020836 */ /* 0x000fea0000000000 */
[----:B------:R-:W-:Y:S04]  /*83f0*/  @P0 PRMT R0, R0, 0x654, R2 ;  /* 0x0000065400000816 */ /* 0x000fe80000000002 */
[----:B------:R2:W-:Y:S03]  /*8400*/  @P0 SYNCS.ARRIVE.TRANS64.RED.A1T0 RZ, [R0+URZ], RZ ;  /* 0x000000ff00ff09a7 */ /* 0x0005e600081004ff */
.L_x_132:
[----:B------:R-:W-:Y:S01]  /*8410*/  ISETP.NE.AND P2, PT, R101, RZ, PT ;  /* 0x000000ff6500720c */ /* 0x000fe20003f45270 */
[----:B-12---:R-:W-:Y:S01]  /*8420*/  IMAD.IADD R0, R44, 0x1, R87 ;  /* 0x000000012c007824 */ /* 0x006fe200078e0257 */
[----:B------:R-:W-:Y:S01]  /*8430*/  ISETP.NE.AND P0, PT, R103, 0x2, PT ;  /* 0x000000026700780c */ /* 0x000fe20003f05270 */
[----:B------:R-:W-:Y:S01]  /*8440*/  UIADD3 UR51, UPT, UPT, UR51, 0x2, URZ ;  /* 0x0000000233337890 */ /* 0x000fe2000fffe0ff */
[----:B------:R-:W-:Y:S01]  /*8450*/  ISETP.NE.AND P1, PT, R45, 0x2, PT ;  /* 0x000000022d00780c */ /* 0x000fe20003f25270 */
[----:B------:R-:W-:Y:S01]  /*8460*/  IMAD.IADD R24, R43, 0x1, R86 ;  /* 0x000000012b187824 */ /* 0x000fe200078e0256 */
[----:B------:R-:W-:Y:S02]  /*8470*/  R2UR UR27, R0 ;  /* 0x00000000001b72ca */ /* 0x000fe400000e0000 */
[----:B------:R-:W-:Y:S02]  /*8480*/  SEL R2, RZ, 0x1, P0 ;  /* 0x00000001ff027807 */ /* 0x000fe40000000000 */
[----:B------:R-:W-:Y:S02]  /*8490*/  SEL R0, RZ, 0x1, P1 ;  /* 0x00000001ff007807 */ /* 0x000fe40000800000 */
[----:B------:R-:W-:Y:S02]  /*84a0*/  LOP3.LUT R96, R96, R2, RZ, 0x3c, !PT ;  /* 0x0000000260607212 */ /* 0x000fe400078e3cff */
[----:B------:R-:W-:Y:S02]  /*84b0*/  @P2 R2UR UR44, R95 ;  /* 0x000000005f2c22ca */ /* 0x000fe400000e0000 */
[----:B------:R-:W-:Y:S02]  /*84c0*/  LOP3.LUT R97, R97, R0, RZ, 0x3c, !PT ;  /* 0x0000000061617212 */ /* 0x000fe400078e3cff */
[----:B------:R-:W-:Y:S02]  /*84d0*/  SEL R103, R103, RZ, P0 ;  /* 0x000000ff67677207 */ /* 0x000fe40000000000 */
[----:B------:R-:W-:Y:S01]  /*84e0*/  SEL R45, R45, RZ, P1 ;  /* 0x000000ff2d2d7207 */ /* 0x000fe20000800000 */
[----:B------:R-:W-:Y:S08]  /*84f0*/  @P2 BRA `(.L_x_133) ;  /* 0xffffffd800042947 */ /* 0x000ff0000383ffff */
[----:B------:R-:W-:-:S09]  /*8500*/  UISETP.NE.AND UP0, UPT, UR48, URZ, UPT ;  /* 0x000000ff3000728c */ /* 0x000fd2000bf05270 */
[----:B------:R-:W-:Y:S05]  /*8510*/  BRA.U !UP0, `(.L_x_134) ;  /* 0x0000000108487547 */ /* 0x000fea000b800000 */
[----:B------:R-:W1:Y:S02]  /*8520*/  LDCU.64 UR4, c[0x0][0xc90] ;  /* 0x00019200ff0477ac */ /* 0x000e640008000a00 */
[----:B-1----:R-:W-:-:S04]  /*8530*/  UISETP.NE.U32.AND UP0, UPT, UR4, URZ, UPT ;  /* 0x000000ff0400728c */ /* 0x002fc8000bf05070 */
[----:B------:R-:W-:-:S09]  /*8540*/  UISETP.NE.AND.EX UP0, UPT, UR5, URZ, UPT, UP0 ;  /* 0x000000ff0500728c */ /* 0x000fd2000bf05300 */
[----:B------:R-:W-:Y:S05]  /*8550*/  BRA.U UP0, `(.L_x_135) ;  /* 0x00000001000c7547 */ /* 0x000fea000b800000 */
[----:B------:R-:W-:-:S13]  /*8560*/  FSETP.NEU.AND P0, PT, R49, RZ, PT ;  /* 0x000000ff3100720b */ /* 0x000fda0003f0d000 */
[----:B------:R-:W-:Y:S05]  /*8570*/  @!P0 EXIT ;  /* 0x000000000000894d */ /* 0x000fea0003800000 */
[----:B------:R-:W-:Y:S05]  /*8580*/  BRA `(.L_x_134) ;  /* 0x00000000002c7947 */ /* 0x000fea0003800000 */
.L_x_135:
[----:B------:R-:W-:Y:S01]  /*8590*/  ISETP.NE.AND P0, PT, R102, RZ, PT ;  /* 0x000000ff6600720c */ /* 0x000fe20003f05270 */
[----:B------:R-:W-:-:S12]  /*85a0*/  BSSY.RECONVERGENT B0, `(.L_x_134) ;  /* 0x0000009000007945 */ /* 0x000fd80003800200 */
[----:B------:R-:W-:Y:S05]  /*85b0*/  @P0 BRA `(.L_x_136) ;  /* 0x0000000000140947 */ /* 0x000fea0003800000 */
[----:B------:R-:W1:Y:S02]  /*85c0*/  LDCU.64 UR4, c[0x0][0xc88] ;  /* 0x00019100ff0477ac */ /* 0x000e640008000a00 */
[----:B-1----:R-:W-:-:S04]  /*85d0*/  ISETP.NE.U32.AND P0, PT, RZ, UR4, PT ;  /* 0x00000004ff007c0c */ /* 0x002fc8000bf05070 */
[----:B------:R-:W-:-:S13]  /*85e0*/  ISETP.NE.AND.EX P0, PT, RZ, UR5, PT, P0 ;  /* 0x00000005ff007c0c */ /* 0x000fda000bf05300 */
[----:B------:R-:W-:Y:S05]  /*85f0*/  @!P0 EXIT ;  /* 0x000000000000894d */ /* 0x000fea0003800000 */
[----:B------:R-:W-:Y:S05]  /*8600*/  BRA `(.L_x_137) ;  /* 0x0000000000087947 */ /* 0x000fea0003800000 */
.L_x_136:
[----:B------:R-:W-:-:S13]  /*8610*/  FSETP.NEU.AND P0, PT, R49, RZ, PT ;  /* 0x000000ff3100720b */ /* 0x000fda0003f0d000 */
[----:B------:R-:W-:Y:S05]  /*8620*/  @!P0 EXIT ;  /* 0x000000000000894d */ /* 0x000fea0003800000 */
.L_x_137:
[----:B------:R-:W-:Y:S05]  /*8630*/  BSYNC.RECONVERGENT B0 ;  /* 0x0000000000007941 */ /* 0x000fea0003800200 */
.L_x_134:
[----:B------:R-:W-:Y:S01]  /*8640*/  ULEA UR4, UR50, UR49, 0x3 ;  /* 0x0000003132047291 */ /* 0x000fe2000f8e18ff */
[----:B------:R-:W-:-:S04]  /*8650*/  DEPBAR.LE SB0, 0x0 ;  /* 0x000080000000791a */ /* 0x000fc80000000000 */
[----:B------:R-:W-:-:S04]  /*8660*/  UIADD3 UR4, UPT, UPT, UR4, 0x108, URZ ;  /* 0x0000010804047890 */ /* 0x000fc8000fffe0ff */
[----:B------:R-:W-:-:S09]  /*8670*/  UPRMT UR4, UR45, 0x654, UR4 ;  /* 0x000006542d047896 */ /* 0x000fd20008000004 */
[----:B------:R-:W-:Y:S01]  /*8680*/  SYNCS.ARRIVE.TRANS64.RED.A1T0 RZ, [UR4], RZ ;  /* 0x000000ffffff79a7 */ /* 0x000fe20008100404 */
[----:B------:R-:W-:Y:S05]  /*8690*/  EXIT ;  /* 0x000000000000794d */ /* 0x000fea0003800000 */
.L_x_25:
[----:B--2---:R2:W1:Y:S02]  /*86a0*/  SYNCS.PHASECHK.TRANS64.TRYWAIT P0, [R2+URZ+0x180], R3 ;  /* 0x00018003020075a7 */ /* 0x00446400080011ff */
[----:B-1----:R-:W-:Y:S05]  /*86b0*/  @!P0 NANOSLEEP.SYNCS 0x989680 ;  /* 0x009896800000895d */ /* 0x002fea0003900000 */
[----:B------:R-:W1:Y:S02]  /*86c0*/  @!P0 SYNCS.PHASECHK.TRANS64 P0, [R2+URZ+0x180], R3 ;  /* 0x00018003020085a7 */ /* 0x000e6400080010ff */
[----:B-1----:R-:W-:Y:S05]  /*86d0*/  @!P0 BRA `(.L_x_25) ;  /* 0xfffffffc00f08947 */ /* 0x002fea000383ffff */
[----:B------:R-:W-:Y:S05]  /*86e0*/  BRA `(.L_x_138) ;  /* 0xffffff9000b47947 */ /* 0x000fea000383ffff */
.L_x_28:
[----:B------:R-:W-:-:S07]  /*86f0*/  MOV R2, UR41 ;  /* 0x0000002900027c02 */ /* 0x000fce0008000f00 */
.L_x_139:
[----:B-1----:R1:W2:Y:S02]  /*8700*/  SYNCS.PHASECHK.TRANS64.TRYWAIT P0, [R2+URZ+0x78], R4 ;  /* 0x00007804020075a7 */ /* 0x0022a400080011ff */
[----:B--2---:R-:W-:Y:S05]  /*8710*/  @!P0 NANOSLEEP.SYNCS 0x989680 ;  /* 0x009896800000895d */ /* 0x004fea0003900000 */
[----:B------:R-:W2:Y:S02]  /*8720*/  @!P0 SYNCS.PHASECHK.TRANS64 P0, [R2+URZ+0x78], R4 ;  /* 0x00007804020085a7 */ /* 0x000ea400080010ff */
[----:B--2---:R-:W-:Y:S05]  /*8730*/  @!P0 BRA `(.L_x_139) ;  /* 0xfffffffc00f08947 */ /* 0x004fea000383ffff */
[----:B------:R-:W-:Y:S05]  /*8740*/  BRA `(.L_x_27) ;  /* 0xffffff94000c7947 */ /* 0x000fea000383ffff */
.L_x_37:
[----:B------:R-:W-:-:S07]  /*8750*/  MOV R2, UR41 ;  /* 0x0000002900027c02 */ /* 0x000fce0008000f00 */
.L_x_140:
[----:B-1----:R1:W2:Y:S02]  /*8760*/  SYNCS.PHASECHK.TRANS64.TRYWAIT P0, [R2+URZ+0x78], R4 ;  /* 0x00007804020075a7 */ /* 0x0022a400080011ff */
[----:B--2---:R-:W-:Y:S05]  /*8770*/  @!P0 NANOSLEEP.SYNCS 0x989680 ;  /* 0x009896800000895d */ /* 0x004fea0003900000 */
[----:B------:R-:W2:Y:S02]  /*8780*/  @!P0 SYNCS.PHASECHK.TRANS64 P0, [R2+URZ+0x78], R4 ;  /* 0x00007804020085a7 */ /* 0x000ea400080010ff */
[----:B--2---:R-:W-:Y:S05]  /*8790*/  @!P0 BRA `(.L_x_140) ;  /* 0xfffffffc00f08947 */ /* 0x004fea000383ffff */
[----:B------:R-:W-:Y:S05]  /*87a0*/  BRA `(.L_x_36) ;  /* 0xffffff98001c7947 */ /* 0x000fea000383ffff */
.L_x_44:
[----:B-1----:R1:W2:Y:S02]  /*87b0*/  SYNCS.PHASECHK.TRANS64.TRYWAIT P0, [R2+URZ+0x130], R3 ;  /* 0x00013003020075a7 */ /* 0x0022a400080011ff */
[----:B--2---:R-:W-:Y:S05]  /*87c0*/  @!P0 NANOSLEEP.SYNCS 0x989680 ;  /* 0x009896800000895d */ /* 0x004fea0003900000 */
[----:B------:R-:W2:Y:S02]  /*87d0*/  @!P0 SYNCS.PHASECHK.TRANS64 P0, [R2+URZ+0x130], R3 ;  /* 0x00013003020085a7 */ /* 0x000ea400080010ff */
[----:B--2---:R-:W-:Y:S05]  /*87e0*/  @!P0 BRA `(.L_x_44) ;  /* 0xfffffffc00f08947 */ /* 0x004fea000383ffff */
[----:B------:R-:W-:Y:S05]  /*87f0*/  BRA `(.L_x_141) ;  /* 0xffffff9c00147947 */ /* 0x000fea000383ffff */
.L_x_48:
[----:B----4-:R-:W-:-:S07]  /*8800*/  MOV R0, UR4 ;  /* 0x0000000400007c02 */ /* 0x010fce0008000f00 */
.L_x_142:
[----:B-1----:R1:W2:Y:S02]  /*8810*/  SYNCS.PHASECHK.TRANS64.TRYWAIT P0, [R0+URZ], R2 ;  /* 0x00000002000075a7 */ /* 0x0022a400080011ff */
[----:B--2---:R-:W-:Y:S05]  /*8820*/  @!P0 NANOSLEEP.SYNCS 0x989680 ;  /* 0x009896800000895d */ /* 0x004fea0003900000 */
[----:B------:R-:W2:Y:S02]  /*8830*/  @!P0 SYNCS.PHASECHK.TRANS64 P0, [R0+URZ], R2 ;  /* 0x00000002000085a7 */ /* 0x000ea400080010ff */
[----:B--2---:R-:W-:Y:S05]  /*8840*/  @!P0 BRA `(.L_x_142) ;  /* 0xfffffffc00f08947 */ /* 0x004fea000383ffff */
[----:B------:R-:W-:Y:S05]  /*8850*/  BRA `(.L_x_143) ;  /* 0xffffffa000887947 */ /* 0x000fea000383ffff */
.L_x_49:
[----:B----4-:R-:W-:-:S07]  /*8860*/  MOV R0, UR4 ;  /* 0x0000000400007c02 */ /* 0x010fce0008000f00 */
.L_x_144:
[----:B-1----:R1:W2:Y:S02]  /*8870*/  SYNCS.PHASECHK.TRANS64.TRYWAIT P0, [R0+URZ], R3 ;  /* 0x00000003000075a7 */ /* 0x0022a400080011ff */
[----:B--2---:R-:W-:Y:S05]  /*8880*/  @!P0 NANOSLEEP.SYNCS 0x989680 ;  /* 0x009896800000895d */ /* 0x004fea0003900000 */
[----:B------:R-:W2:Y:S02]  /*8890*/  @!P0 SYNCS.PHASECHK.TRANS64 P0, [R0+URZ], R3 ;  /* 0x00000003000085a7 */ /* 0x000ea400080010ff */
[----:B--2---:R-:W-:Y:S05]  /*88a0*/  @!P0 BRA `(.L_x_144) ;  /* 0xfffffffc00f08947 */ /* 0x004fea000383ffff */
[----:B------:R-:W-:Y:S05]  /*88b0*/  BRA `(.L_x_145) ;  /* 0xffffffa000947947 */ /* 0x000fea000383ffff */
.L_x_50:
[----:B----4-:R-:W-:-:S07]  /*88c0*/  MOV R0, UR4 ;  /* 0x0000000400007c02 */ /* 0x010fce0008000f00 */
.L_x_146:
[----:B-1----:R1:W2:Y:S02]  /*88d0*/  SYNCS.PHASECHK.TRANS64.TRYWAIT P0, [R0+URZ], R3 ;  /* 0x00000003000075a7 */ /* 0x0022a400080011ff */
[----:B--2---:R-:W-:Y:S05]  /*88e0*/  @!P0 NANOSLEEP.SYNCS 0x989680 ;  /* 0x009896800000895d */ /* 0x004fea0003900000 */
[----:B------:R-:W2:Y:S02]  /*88f0*/  @!P0 SYNCS.PHASECHK.TRANS64 P0, [R0+URZ], R3 ;  /* 0x00000003000085a7 */ /* 0x000ea400080010ff */
[----:B--2---:R-:W-:Y:S05]  /*8900*/  @!P0 BRA `(.L_x_146) ;  /* 0xfffffffc00f08947 */ /* 0x004fea000383ffff */
[----:B------:R-:W-:Y:S05]  /*8910*/  BRA `(.L_x_147) ;  /* 0xffffffa000a07947 */ /* 0x000fea000383ffff */
.L_x_51:
[----:B----4-:R-:W-:-:S07]  /*8920*/  MOV R0, UR4 ;  /* 0x0000000400007c02 */ /* 0x010fce0008000f00 */
.L_x_148:
[----:B-1----:R1:W2:Y:S02]  /*8930*/  SYNCS.PHASECHK.TRANS64.TRYWAIT P0, [R0+URZ], R3 ;  /* 0x00000003000075a7 */ /* 0x0022a400080011ff */
[----:B--2---:R-:W-:Y:S05]  /*8940*/  @!P0 NANOSLEEP.SYNCS 0x989680 ;  /* 0x009896800000895d */ /* 0x004fea0003900000 */
[----:B------:R-:W2:Y:S02]  /*8950*/  @!P0 SYNCS.PHASECHK.TRANS64 P0, [R0+URZ], R3 ;  /* 0x00000003000085a7 */ /* 0x000ea400080010ff */
[----:B--2---:R-:W-:Y:S05]  /*8960*/  @!P0 BRA `(.L_x_148) ;  /* 0xfffffffc00f08947 */ /* 0x004fea000383ffff */
[----:B------:R-:W-:Y:S05]  /*8970*/  BRA `(.L_x_149) ;  /* 0xffffffa000ac7947 */ /* 0x000fea000383ffff */
.L_x_52:
[----:B----4-:R-:W-:-:S07]  /*8980*/  MOV R0, UR4 ;  /* 0x0000000400007c02 */ /* 0x010fce0008000f00 */
.L_x_150:
[----:B-1----:R1:W2:Y:S02]  /*8990*/  SYNCS.PHASECHK.TRANS64.TRYWAIT P0, [R0+URZ], R3 ;  /* 0x00000003000075a7 */ /* 0x0022a400080011ff */
[----:B--2---:R-:W-:Y:S05]  /*89a0*/  @!P0 NANOSLEEP.SYNCS 0x989680 ;  /* 0x009896800000895d */ /* 0x004fea0003900000 */
[----:B------:R-:W2:Y:S02]  /*89b0*/  @!P0 SYNCS.PHASECHK.TRANS64 P0, [R0+URZ], R3 ;  /* 0x00000003000085a7 */ /* 0x000ea400080010ff */
[----:B--2---:R-:W-:Y:S05]  /*89c0*/  @!P0 BRA `(.L_x_150) ;  /* 0xfffffffc00f08947 */ /* 0x004fea000383ffff */
[----:B------:R-:W-:Y:S05]  /*89d0*/  BRA `(.L_x_151) ;  /* 0xffffffa000b87947 */ /* 0x000fea000383ffff */
.L_x_53:
[----:B----4-:R-:W-:-:S07]  /*89e0*/  MOV R0, UR4 ;  /* 0x0000000400007c02 */ /* 0x010fce0008000f00 */
.L_x_152:
[----:B-1----:R1:W2:Y:S02]  /*89f0*/  SYNCS.PHASECHK.TRANS64.TRYWAIT P0, [R0+URZ], R3 ;  /* 0x00000003000075a7 */ /* 0x0022a400080011ff */
[----:B--2---:R-:W-:Y:S05]  /*8a00*/  @!P0 NANOSLEEP.SYNCS 0x989680 ;  /* 0x009896800000895d */ /* 0x004fea0003900000 */
[----:B------:R-:W2:Y:S02]  /*8a10*/  @!P0 SYNCS.PHASECHK.TRANS64 P0, [R0+URZ], R3 ;  /* 0x00000003000085a7 */ /* 0x000ea400080010ff */
[----:B--2---:R-:W-:Y:S05]  /*8a20*/  @!P0 BRA `(.L_x_152) ;  /* 0xfffffffc00f08947 */ /* 0x004fea000383ffff */
[----:B------:R-:W-:Y:S05]  /*8a30*/  BRA `(.L_x_153) ;  /* 0xffffffa000c47947 */ /* 0x000fea000383ffff */
.L_x_54:
[----:B----4-:R-:W-:-:S07]  /*8a40*/  MOV R0, UR4 ;  /* 0x0000000400007c02 */ /* 0x010fce0008000f00 */
.L_x_154:
[----:B-1----:R1:W2:Y:S02]  /*8a50*/  SYNCS.PHASECHK.TRANS64.TRYWAIT P0, [R0+URZ], R3 ;  /* 0x00000003000075a7 */ /* 0x0022a400080011ff */
[----:B--2---:R-:W-:Y:S05]  /*8a60*/  @!P0 NANOSLEEP.SYNCS 0x989680 ;  /* 0x009896800000895d */ /* 0x004fea0003900000 */
[----:B------:R-:W2:Y:S02]  /*8a70*/  @!P0 SYNCS.PHASECHK.TRANS64 P0, [R0+URZ], R3 ;  /* 0x00000003000085a7 */ /* 0x000ea400080010ff */
[----:B--2---:R-:W-:Y:S05]  /*8a80*/  @!P0 BRA `(.L_x_154) ;  /* 0xfffffffc00f08947 */ /* 0x004fea000383ffff */
[----:B------:R-:W-:Y:S05]  /*8a90*/  BRA `(.L_x_155) ;  /* 0xffffffa000d07947 */ /* 0x000fea000383ffff */
.L_x_55:
[----:B----4-:R-:W-:-:S07]  /*8aa0*/  MOV R0, UR4 ;  /* 0x0000000400007c02 */ /* 0x010fce0008000f00 */
.L_x_156:
[----:B-1----:R1:W2:Y:S02]  /*8ab0*/  SYNCS.PHASECHK.TRANS64.TRYWAIT P0, [R0+URZ], R3 ;  /* 0x00000003000075a7 */ /* 0x0022a400080011ff */
[----:B--2---:R-:W-:Y:S05]  /*8ac0*/  @!P0 NANOSLEEP.SYNCS 0x989680 ;  /* 0x009896800000895d */ /* 0x004fea0003900000 */
[----:B------:R-:W2:Y:S02]  /*8ad0*/  @!P0 SYNCS.PHASECHK.TRANS64 P0, [R0+URZ], R3 ;  /* 0x00000003000085a7 */ /* 0x000ea400080010ff */
[----:B--2---:R-:W-:Y:S05]  /*8ae0*/  @!P0 BRA `(.L_x_156) ;  /* 0xfffffffc00f08947 */ /* 0x004fea000383ffff */
[----:B------:R-:W-:Y:S05]  /*8af0*/  BRA `(.L_x_157) ;  /* 0xffffffa000dc7947 */ /* 0x000fea000383ffff */
.L_x_56:
[----:B----4-:R-:W-:-:S07]  /*8b00*/  MOV R0, UR4 ;  /* 0x0000000400007c02 */ /* 0x010fce0008000f00 */
.L_x_158:
[----:B-1----:R1:W2:Y:S02]  /*8b10*/  SYNCS.PHASECHK.TRANS64.TRYWAIT P0, [R0+URZ], R3 ;  /* 0x00000003000075a7 */ /* 0x0022a400080011ff */
[----:B--2---:R-:W-:Y:S05]  /*8b20*/  @!P0 NANOSLEEP.SYNCS 0x989680 ;  /* 0x009896800000895d */ /* 0x004fea0003900000 */
[----:B------:R-:W2:Y:S02]  /*8b30*/  @!P0 SYNCS.PHASECHK.TRANS64 P0, [R0+URZ], R3 ;  /* 0x00000003000085a7 */ /* 0x000ea400080010ff */
[----:B--2---:R-:W-:Y:S05]  /*8b40*/  @!P0 BRA `(.L_x_158) ;  /* 0xfffffffc00f08947 */ /* 0x004fea000383ffff */
[----:B------:R-:W-:Y:S05]  /*8b50*/  BRA `(.L_x_159) ;  /* 0xffffffa000e87947 */ /* 0x000fea000383ffff */
.L_x_57:
[----:B----4-:R-:W-:-:S07]  /*8b60*/  MOV R0, UR4 ;  /* 0x0000000400007c02 */ /* 0x010fce0008000f00 */
.L_x_160:
[----:B-1----:R1:W2:Y:S02]  /*8b70*/  SYNCS.PHASECHK.TRANS64.TRYWAIT P0, [R0+URZ], R3 ;  /* 0x00000003000075a7 */ /* 0x0022a400080011ff */
[----:B--2---:R-:W-:Y:S05]  /*8b80*/  @!P0 NANOSLEEP.SYNCS 0x989680 ;  /* 0x009896800000895d */ /* 0x004fea0003900000 */
[----:B------:R-:W2:Y:S02]  /*8b90*/  @!P0 SYNCS.PHASECHK.TRANS64 P0, [R0+URZ], R3 ;  /* 0x00000003000085a7 */ /* 0x000ea400080010ff */
[----:B--2---:R-:W-:Y:S05]  /*8ba0*/  @!P0 BRA `(.L_x_160) ;  /* 0xfffffffc00f08947 */ /* 0x004fea000383ffff */
[----:B------:R-:W-:Y:S05]  /*8bb0*/  BRA `(.L_x_161) ;  /* 0xffffffa000f47947 */ /* 0x000fea000383ffff */
.L_x_58:
[----:B----4-:R-:W-:-:S07]  /*8bc0*/  MOV R0, UR4 ;  /* 0x0000000400007c02 */ /* 0x010fce0008000f00 */
.L_x_162:
[----:B-1----:R1:W2:Y:S02]  /*8bd0*/  SYNCS.PHASECHK.TRANS64.TRYWAIT P0, [R0+URZ], R3 ;  /* 0x00000003000075a7 */ /* 0x0022a400080011ff */
[----:B--2---:R-:W-:Y:S05]  /*8be0*/  @!P0 NANOSLEEP.SYNCS 0x989680 ;  /* 0x009896800000895d */ /* 0x004fea0003900000 */
[----:B------:R-:W2:Y:S02]  /*8bf0*/  @!P0 SYNCS.PHASECHK.TRANS64 P0, [R0+URZ], R3 ;  /* 0x00000003000085a7 */ /* 0x000ea400080010ff */
[----:B--2---:R-:W-:Y:S05]  /*8c00*/  @!P0 BRA `(.L_x_162) ;  /* 0xfffffffc00f08947 */ /* 0x004fea000383ffff */
[----:B------:R-:W-:Y:S05]  /*8c10*/  BRA `(.L_x_163) ;  /* 0xffffffa400007947 */ /* 0x000fea000383ffff */
.L_x_59:
[----:B----4-:R-:W-:-:S07]  /*8c20*/  MOV R0, UR4 ;  /* 0x0000000400007c02 */ /* 0x010fce0008000f00 */
.L_x_164:
[----:B-1----:R1:W2:Y:S02]  /*8c30*/  SYNCS.PHASECHK.TRANS64.TRYWAIT P0, [R0+URZ], R3 ;  /* 0x00000003000075a7 */ /* 0x0022a400080011ff */
[----:B--2---:R-:W-:Y:S05]  /*8c40*/  @!P0 NANOSLEEP.SYNCS 0x989680 ;  /* 0x009896800000895d */ /* 0x004fea0003900000 */
[----:B------:R-:W2:Y:S02]  /*8c50*/  @!P0 SYNCS.PHASECHK.TRANS64 P0, [R0+URZ], R3 ;  /* 0x00000003000085a7 */ /* 0x000ea400080010ff */
[----:B--2---:R-:W-:Y:S05]  /*8c60*/  @!P0 BRA `(.L_x_164) ;  /* 0xfffffffc00f08947 */ /* 0x004fea000383ffff */
[----:B------:R-:W-:Y:S05]  /*8c70*/  BRA `(.L_x_165) ;  /* 0xffffffa4000c7947 */ /* 0x000fea000383ffff */
.L_x_60:
[----:B----4-:R-:W-:-:S07]  /*8c80*/  MOV R0, UR4 ;  /* 0x0000000400007c02 */ /* 0x010fce0008000f00 */
.L_x_166:
[----:B-1----:R1:W2:Y:S02]  /*8c90*/  SYNCS.PHASECHK.TRANS64.TRYWAIT P0, [R0+URZ], R3 ;  /* 0x00000003000075a7 */ /* 0x0022a400080011ff */
[----:B--2---:R-:W-:Y:S05]  /*8ca0*/  @!P0 NANOSLEEP.SYNCS 0x989680 ;  /* 0x009896800000895d */ /* 0x004fea0003900000 */
[----:B------:R-:W2:Y:S02]  /*8cb0*/  @!P0 SYNCS.PHASECHK.TRANS64 P0, [R0+URZ], R3 ;  /* 0x00000003000085a7 */ /* 0x000ea400080010ff */
[----:B--2---:R-:W-:Y:S05]  /*8cc0*/  @!P0 BRA `(.L_x_166) ;  /* 0xfffffffc00f08947 */ /* 0x004fea000383ffff */
[----:B------:R-:W-:Y:S05]  /*8cd0*/  BRA `(.L_x_167) ;  /* 0xffffffa400187947 */ /* 0x000fea000383ffff */
.L_x_61:
[----:B----4-:R-:W-:-:S07]  /*8ce0*/  MOV R0, UR4 ;  /* 0x0000000400007c02 */ /* 0x010fce0008000f00 */
.L_x_168:
[----:B-1----:R1:W2:Y:S02]  /*8cf0*/  SYNCS.PHASECHK.TRANS64.TRYWAIT P0, [R0+URZ], R3 ;  /* 0x00000003000075a7 */ /* 0x0022a400080011ff */
[----:B--2---:R-:W-:Y:S05]  /*8d00*/  @!P0 NANOSLEEP.SYNCS 0x989680 ;  /* 0x009896800000895d */ /* 0x004fea0003900000 */
[----:B------:R-:W2:Y:S02]  /*8d10*/  @!P0 SYNCS.PHASECHK.TRANS64 P0, [R0+URZ], R3 ;  /* 0x00000003000085a7 */ /* 0x000ea400080010ff */
[----:B--2---:R-:W-:Y:S05]  /*8d20*/  @!P0 BRA `(.L_x_168) ;  /* 0xfffffffc00f08947 */ /* 0x004fea000383ffff */
[----:B------:R-:W-:Y:S05]  /*8d30*/  BRA `(.L_x_169) ;  /* 0xffffffa400247947 */ /* 0x000fea000383ffff */
.L_x_64:
[----:B-1----:R1:W2:Y:S02]  /*8d40*/  SYNCS.PHASECHK.TRANS64.TRYWAIT P0, [R0+URZ+0x170], R4 ;  /* 0x00017004000075a7 */ /* 0x0022a400080011ff */
[----:B--2---:R-:W-:Y:S05]  /*8d50*/  @!P0 NANOSLEEP.SYNCS 0x989680 ;  /* 0x009896800000895d */ /* 0x004fea0003900000 */
[----:B------:R-:W2:Y:S02]  /*8d60*/  @!P0 SYNCS.PHASECHK.TRANS64 P0, [R0+URZ+0x170], R4 ;  /* 0x00017004000085a7 */ /* 0x000ea400080010ff */
[----:B--2---:R-:W-:Y:S05]  /*8d70*/  @!P0 BRA `(.L_x_64) ;  /* 0xfffffffc00f08947 */ /* 0x004fea000383ffff */
[----:B------:R-:W-:Y:S05]  /*8d80*/  BRA `(.L_x_170) ;  /* 0xffffffa400847947 */ /* 0x000fea000383ffff */
.L_x_65:
[----:B------:R-:W-:-:S07]  /*8d90*/  MOV R0, UR5 ;  /* 0x0000000500007c02 */ /* 0x000fce0008000f00 */
.L_x_171:
[----:B-1----:R1:W2:Y:S02]  /*8da0*/  SYNCS.PHASECHK.TRANS64.TRYWAIT P0, [R0+URZ+0x140], R5 ;  /* 0x00014005000075a7 */ /* 0x0022a400080011ff */
[----:B--2---:R-:W-:Y:S05]  /*8db0*/  @!P0 NANOSLEEP.SYNCS 0x989680 ;  /* 0x009896800000895d */ /* 0x004fea0003900000 */
[----:B------:R-:W2:Y:S02]  /*8dc0*/  @!P0 SYNCS.PHASECHK.TRANS64 P0, [R0+URZ+0x140], R5 ;  /* 0x00014005000085a7 */ /* 0x000ea400080010ff */
[----:B--2---:R-:W-:Y:S05]  /*8dd0*/  @!P0 BRA `(.L_x_171) ;  /* 0xfffffffc00f08947 */ /* 0x004fea000383ffff */
[----:B------:R-:W-:Y:S05]  /*8de0*/  BRA `(.L_x_172) ;  /* 0xffffffa400947947 */ /* 0x000fea000383ffff */
.L_x_66:
[----:B-1----:R1:W2:Y:S02]  /*8df0*/  SYNCS.PHASECHK.TRANS64.TRYWAIT P1, [R0+URZ+0x130], R4 ;  /* 0x00013004000075a7 */ /* 0x0022a400080211ff */
[----:B--2---:R-:W-:Y:S05]  /*8e00*/  @!P1 NANOSLEEP.SYNCS 0x989680 ;  /* 0x009896800000995d */ /* 0x004fea0003900000 */
[----:B------:R-:W2:Y:S02]  /*8e10*/  @!P1 SYNCS.PHASECHK.TRANS64 P1, [R0+URZ+0x130], R4 ;  /* 0x00013004000095a7 */ /* 0x000ea400080210ff */
[----:B--2---:R-:W-:Y:S05]  /*8e20*/  @!P1 BRA `(.L_x_66) ;  /* 0xfffffffc00f09947 */ /* 0x004fea000383ffff */
[----:B------:R-:W-:Y:S05]  /*8e30*/  BRA `(.L_x_173) ;  /* 0xffffffa400c47947 */ /* 0x000fea000383ffff */
.L_x_69:
[----:B------:R-:W-:-:S07]  /*8e40*/  MOV R0, UR5 ;  /* 0x0000000500007c02 */ /* 0x000fce0008000f00 */
.L_x_174:
[----:B-1----:R1:W2:Y:S02]  /*8e50*/  SYNCS.PHASECHK.TRANS64.TRYWAIT P0, [R0+URZ+0x140], R2 ;  /* 0x00014002000075a7 */ /* 0x0022a400080011ff */
[----:B--2---:R-:W-:Y:S05]  /*8e60*/  @!P0 NANOSLEEP.SYNCS 0x989680 ;  /* 0x009896800000895d */ /* 0x004fea0003900000 */
[----:B------:R-:W2:Y:S02]  /*8e70*/  @!P0 SYNCS.PHASECHK.TRANS64 P0, [R0+URZ+0x140], R2 ;  /* 0x00014002000085a7 */ /* 0x000ea400080010ff */
[----:B--2---:R-:W-:Y:S05]  /*8e80*/  @!P0 BRA `(.L_x_174) ;  /* 0xfffffffc00f08947 */ /* 0x004fea000383ffff */
[----:B------:R-:W-:Y:S05]  /*8e90*/  BRA `(.L_x_68) ;  /* 0xffffffa800187947 */ /* 0x000fea000383ffff */
.L_x_76:
[----:B--2---:R2:W4:Y:S02]  /*8ea0*/  SYNCS.PHASECHK.TRANS64.TRYWAIT P0, [R2+URZ+0x130], R3 ;  /* 0x00013003020075a7 */ /* 0x00452400080011ff */
[----:B----4-:R-:W-:Y:S05]  /*8eb0*/  @!P0 NANOSLEEP.SYNCS 0x989680 ;  /* 0x009896800000895d */ /* 0x010fea0003900000 */
[----:B------:R-:W4:Y:S02]  /*8ec0*/  @!P0 SYNCS.PHASECHK.TRANS64 P0, [R2+URZ+0x130], R3 ;  /* 0x00013003020085a7 */ /* 0x000f2400080010ff */
[----:B----4-:R-:W-:Y:S05]  /*8ed0*/  @!P0 BRA `(.L_x_76) ;  /* 0xfffffffc00f08947 */ /* 0x010fea000383ffff */
[----:B------:R-:W-:Y:S05]  /*8ee0*/  BRA `(.L_x_175) ;  /* 0xffffffac00b47947 */ /* 0x000fea000383ffff */
.L_x_79:
[----:B------:R-:W-:-:S07]  /*8ef0*/  MOV R3, UR12 ;  /* 0x0000000c00037c02 */ /* 0x000fce0008000f00 */
.L_x_176:
[----:B--2---:R2:W3:Y:S02]  /*8f00*/  SYNCS.PHASECHK.TRANS64.TRYWAIT P0, [R3+URZ+0x160], R2 ;  /* 0x00016002030075a7 */ /* 0x0044e400080011ff */
[----:B---3--:R-:W-:Y:S05]  /*8f10*/  @!P0 NANOSLEEP.SYNCS 0x989680 ;  /* 0x009896800000895d */ /* 0x008fea0003900000 */
[----:B------:R-:W3:Y:S02]  /*8f20*/  @!P0 SYNCS.PHASECHK.TRANS64 P0, [R3+URZ+0x160], R2 ;  /* 0x00016002030085a7 */ /* 0x000ee400080010ff */
[----:B---3--:R-:W-:Y:S05]  /*8f30*/  @!P0 BRA `(.L_x_176) ;  /* 0xfffffffc00f08947 */ /* 0x008fea000383ffff */
[----:B------:R-:W-:Y:S05]  /*8f40*/  BRA `(.L_x_177) ;  /* 0xffffffb400187947 */ /* 0x000fea000383ffff */
.L_x_82:
[----:B------:R-:W-:Y:S07]  /*8f50*/  MOV R2, UR11 ;  /* 0x0000000b00027c02 */ /* 0x000fee0008000f00 */
.L_x_178:
[----:B--2---:R2:W3:Y:S02]  /*8f60*/  SYNCS.PHASECHK.TRANS64.TRYWAIT P0, [R2+URZ], R3 ;  /* 0x00000003020075a7 */ /* 0x0044e400080011ff */
[----:B---3--:R-:W-:Y:S05]  /*8f70*/  @!P0 NANOSLEEP.SYNCS 0x989680 ;  /* 0x009896800000895d */ /* 0x008fea0003900000 */
[----:B------:R-:W3:Y:S02]  /*8f80*/  @!P0 SYNCS.PHASECHK.TRANS64 P0, [R2+URZ], R3 ;  /* 0x00000003020085a7 */ /* 0x000ee400080010ff */
[----:B---3--:R-:W-:Y:S05]  /*8f90*/  @!P0 BRA `(.L_x_178) ;  /* 0xfffffffc00f08947 */ /* 0x008fea000383ffff */
[----:B------:R-:W-:Y:S05]  /*8fa0*/  BRA `(.L_x_81) ;  /* 0xffffffb400607947 */ /* 0x000fea000383ffff */
.L_x_85:
[----:B------:R-:W-:-:S07]  /*8fb0*/  MOV R0, UR5 ;  /* 0x0000000500007c02 */ /* 0x000fce0008000f00 */
.L_x_179:
[----:B-1----:R1:W3:Y:S02]  /*8fc0*/  SYNCS.PHASECHK.TRANS64.TRYWAIT P0, [R0+URZ], R2 ;  /* 0x00000002000075a7 */ /* 0x0022e400080011ff */
[----:B---3--:R-:W-:Y:S05]  /*8fd0*/  @!P0 NANOSLEEP.SYNCS 0x989680 ;  /* 0x009896800000895d */ /* 0x008fea0003900000 */
[----:B------:R-:W3:Y:S02]  /*8fe0*/  @!P0 SYNCS.PHASECHK.TRANS64 P0, [R0+URZ], R2 ;  /* 0x00000002000085a7 */ /* 0x000ee400080010ff */
[----:B---3--:R-:W-:Y:S05]  /*8ff0*/  @!P0 BRA `(.L_x_179) ;  /* 0xfffffffc00f08947 */ /* 0x008fea000383ffff */
[----:B------:R-:W-:Y:S05]  /*9000*/  BRA `(.L_x_180) ;  /* 0xffffffb800347947 */ /* 0x000fea000383ffff */
.L_x_86:
[----:B------:R-:W-:-:S07]  /*9010*/  MOV R0, UR6 ;  /* 0x0000000600007c02 */ /* 0x000fce0008000f00 */
.L_x_181:
[----:B-1----:R1:W3:Y:S02]  /*9020*/  SYNCS.PHASECHK.TRANS64.TRYWAIT P0, [R0+URZ], R2 ;  /* 0x00000002000075a7 */ /* 0x0022e400080011ff */
[----:B---3--:R-:W-:Y:S05]  /*9030*/  @!P0 NANOSLEEP.SYNCS 0x989680 ;  /* 0x009896800000895d */ /* 0x008fea0003900000 */
[----:B------:R-:W3:Y:S02]  /*9040*/  @!P0 SYNCS.PHASECHK.TRANS64 P0, [R0+URZ], R2 ;  /* 0x00000002000085a7 */ /* 0x000ee400080010ff */
[----:B---3--:R-:W-:Y:S05]  /*9050*/  @!P0 BRA `(.L_x_181) ;  /* 0xfffffffc00f08947 */ /* 0x008fea000383ffff */
[----:B------:R-:W-:Y:S05]  /*9060*/  BRA `(.L_x_182) ;  /* 0xffffffb800407947 */ /* 0x000fea000383ffff */
.L_x_91:
[----:B--2---:R2:W4:Y:S02]  /*9070*/  SYNCS.PHASECHK.TRANS64.TRYWAIT P0, [R0+URZ+0x130], R2 ;  /* 0x00013002000075a7 */ /* 0x00452400080011ff */
[----:B----4-:R-:W-:Y:S05]  /*9080*/  @!P0 NANOSLEEP.SYNCS 0x989680 ;  /* 0x009896800000895d */ /* 0x010fea0003900000 */
[----:B------:R-:W4:Y:S02]  /*9090*/  @!P0 SYNCS.PHASECHK.TRANS64 P0, [R0+URZ+0x130], R2 ;  /* 0x00013002000085a7 */ /* 0x000f2400080010ff */
[----:B----4-:R-:W-:Y:S05]  /*90a0*/  @!P0 BRA `(.L_x_91) ;  /* 0xfffffffc00f08947 */ /* 0x010fea000383ffff */
[----:B------:R-:W-:Y:S05]  /*90b0*/  BRA `(.L_x_183) ;  /* 0xffffffbc00287947 */ /* 0x000fea000383ffff */
.L_x_94:
[----:B------:R-:W-:Y:S07]  /*90c0*/  MOV R0, UR4 ;  /* 0x0000000400007c02 */ /* 0x000fee0008000f00 */
.L_x_184:
[----:B--2---:R2:W3:Y:S02]  /*90d0*/  SYNCS.PHASECHK.TRANS64.TRYWAIT P0, [R0+URZ+0x128], R2 ;  /* 0x00012802000075a7 */ /* 0x0044e400080011ff */
[----:B---3--:R-:W-:Y:S05]  /*90e0*/  @!P0 NANOSLEEP.SYNCS 0x989680 ;  /* 0x009896800000895d */ /* 0x008fea0003900000 */
[----:B------:R-:W3:Y:S02]  /*90f0*/  @!P0 SYNCS.PHASECHK.TRANS64 P0, [R0+URZ+0x128], R2 ;  /* 0x00012802000085a7 */ /* 0x000ee400080010ff */
[----:B---3--:R-:W-:Y:S05]  /*9100*/  @!P0 BRA `(.L_x_184) ;  /* 0xfffffffc00f08947 */ /* 0x008fea000383ffff */
[----:B------:R-:W-:Y:S05]  /*9110*/  BRA `(.L_x_93) ;  /* 0xffffffc000087947 */ /* 0x000fea000383ffff */
.L_x_97:
[----:B------:R-:W-:Y:S07]  /*9120*/  MOV R0, UR7 ;  /* 0x0000000700007c02 */ /* 0x000fee0008000f00 */
.L_x_185:
[----:B-1----:R1:W2:Y:S02]  /*9130*/  SYNCS.PHASECHK.TRANS64.TRYWAIT P0, [R0+URZ+0x108], R9 ;  /* 0x00010809000075a7 */ /* 0x0022a400080011ff */
[----:B--2---:R-:W-:Y:S05]  /*9140*/  @!P0 NANOSLEEP.SYNCS 0x989680 ;  /* 0x009896800000895d */ /* 0x004fea0003900000 */
[----:B------:R-:W2:Y:S02]  /*9150*/  @!P0 SYNCS.PHASECHK.TRANS64 P0, [R0+URZ+0x108], R9 ;  /* 0x00010809000085a7 */ /* 0x000ea400080010ff */
[----:B--2---:R-:W-:Y:S05]  /*9160*/  @!P0 BRA `(.L_x_185) ;  /* 0xfffffffc00f08947 */ /* 0x004fea000383ffff */
[----:B------:R-:W-:Y:S05]  /*9170*/  BRA `(.L_x_186) ;  /* 0xffffffc000807947 */ /* 0x000fea000383ffff */
.L_x_98:
[----:B------:R-:W-:Y:S07]  /*9180*/  MOV R0, UR5 ;  /* 0x0000000500007c02 */ /* 0x000fee0008000f00 */
.L_x_187:
[----:B-1----:R1:W2:Y:S02]  /*9190*/  SYNCS.PHASECHK.TRANS64.TRYWAIT P0, [R0+URZ+0x108], R24 ;  /* 0x00010818000075a7 */ /* 0x0022a400080011ff */
[----:B--2---:R-:W-:Y:S05]  /*91a0*/  @!P0 NANOSLEEP.SYNCS 0x989680 ;  /* 0x009896800000895d */ /* 0x004fea0003900000 */
[----:B------:R-:W2:Y:S02]  /*91b0*/  @!P0 SYNCS.PHASECHK.TRANS64 P0, [R0+URZ+0x108], R24 ;  /* 0x00010818000085a7 */ /* 0x000ea400080010ff */
[----:B--2---:R-:W-:Y:S05]  /*91c0*/  @!P0 BRA `(.L_x_187) ;  /* 0xfffffffc00f08947 */ /* 0x004fea000383ffff */
[----:B------:R-:W-:Y:S05]  /*91d0*/  BRA `(.L_x_188) ;  /* 0xffffffc400207947 */ /* 0x000fea000383ffff */
.L_x_100:
[----:B------:R-:W-:-:S07]  /*91e0*/  MOV R0, UR5 ;  /* 0x0000000500007c02 */ /* 0x000fce0008000f00 */
.L_x_189:
[----:B-1----:R1:W3:Y:S02]  /*91f0*/  SYNCS.PHASECHK.TRANS64.TRYWAIT P0, [R0+URZ], R2 ;  /* 0x00000002000075a7 */ /* 0x0022e400080011ff */
[----:B---3--:R-:W-:Y:S05]  /*9200*/  @!P0 NANOSLEEP.SYNCS 0x989680 ;  /* 0x009896800000895d */ /* 0x008fea0003900000 */
[----:B------:R-:W3:Y:S02]  /*9210*/  @!P0 SYNCS.PHASECHK.TRANS64 P0, [R0+URZ], R2 ;  /* 0x00000002000085a7 */ /* 0x000ee400080010ff */
[----:B---3--:R-:W-:Y:S05]  /*9220*/  @!P0 BRA `(.L_x_189) ;  /* 0xfffffffc00f08947 */ /* 0x008fea000383ffff */
[----:B------:R-:W-:Y:S05]  /*9230*/  BRA `(.L_x_190) ;  /* 0xffffffc400ac7947 */ /* 0x000fea000383ffff */
.L_x_101:
[----:B------:R-:W-:-:S07]  /*9240*/  MOV R0, UR5 ;  /* 0x0000000500007c02 */ /* 0x000fce0008000f00 */
.L_x_191:
[----:B-1----:R1:W3:Y:S02]  /*9250*/  SYNCS.PHASECHK.TRANS64.TRYWAIT P0, [R0+URZ], R2 ;  /* 0x00000002000075a7 */ /* 0x0022e400080011ff */
[----:B---3--:R-:W-:Y:S05]  /*9260*/  @!P0 NANOSLEEP.SYNCS 0x989680 ;  /* 0x009896800000895d */ /* 0x008fea0003900000 */
[----:B------:R-:W3:Y:S02]  /*9270*/  @!P0 SYNCS.PHASECHK.TRANS64 P0, [R0+URZ], R2 ;  /* 0x00000002000085a7 */ /* 0x000ee400080010ff */
[----:B---3--:R-:W-:Y:S05]  /*9280*/  @!P0 BRA `(.L_x_191) ;  /* 0xfffffffc00f08947 */ /* 0x008fea000383ffff */
[----:B------:R-:W-:Y:S05]  /*9290*/  BRA `(.L_x_192) ;  /* 0xffffffc400b87947 */ /* 0x000fea000383ffff */
.L_x_103:
[----:B--2---:R2:W4:Y:S02]  /*92a0*/  SYNCS.PHASECHK.TRANS64.TRYWAIT P0, [R0+URZ+0x130], R2 ;  /* 0x00013002000075a7 */ /* 0x00452400080011ff */
[----:B----4-:R-:W-:Y:S05]  /*92b0*/  @!P0 NANOSLEEP.SYNCS 0x989680 ;  /* 0x009896800000895d */ /* 0x010fea0003900000 */
[----:B------:R-:W4:Y:S02]  /*92c0*/  @!P0 SYNCS.PHASECHK.TRANS64 P0, [R0+URZ+0x130], R2 ;  /* 0x00013002000085a7 */ /* 0x000f2400080010ff */
[----:B----4-:R-:W-:Y:S05]  /*92d0*/  @!P0 BRA `(.L_x_103) ;  /* 0xfffffffc00f08947 */ /* 0x010fea000383ffff */
[----:B------:R-:W-:Y:S05]  /*92e0*/  BRA `(.L_x_193) ;  /* 0xffffffc8009c7947 */ /* 0x000fea000383ffff */
.L_x_113:
[----:B-1----:R1:W3:Y:S02]  /*92f0*/  SYNCS.PHASECHK.TRANS64.TRYWAIT P1, [R0+URZ+0xf0], R3 ;  /* 0x0000f003000075a7 */ /* 0x0022e400080211ff */
[----:B---3--:R-:W-:Y:S05]  /*9300*/  @!P1 NANOSLEEP.SYNCS 0x989680 ;  /* 0x009896800000995d */ /* 0x008fea0003900000 */
[----:B------:R-:W3:Y:S02]  /*9310*/  @!P1 SYNCS.PHASECHK.TRANS64 P1, [R0+URZ+0xf0], R3 ;  /* 0x0000f003000095a7 */ /* 0x000ee400080210ff */
[----:B---3--:R-:W-:Y:S05]  /*9320*/  @!P1 BRA `(.L_x_113) ;  /* 0xfffffffc00f09947 */ /* 0x008fea000383ffff */
[----:B------:R-:W-:Y:S05]  /*9330*/  BRA `(.L_x_112) ;  /* 0xffffffd400c87947 */ /* 0x000fea000383ffff */
.L_x_115:
[----:B-1----:R1:W4:Y:S02]  /*9340*/  SYNCS.PHASECHK.TRANS64.TRYWAIT P0, [R73+URZ+0x150], R2 ;  /* 0x00015002490075a7 */ /* 0x00232400080011ff */
[----:B----4-:R-:W-:Y:S05]  /*9350*/  @!P0 NANOSLEEP.SYNCS 0x989680 ;  /* 0x009896800000895d */ /* 0x010fea0003900000 */
[----:B------:R-:W4:Y:S02]  /*9360*/  @!P0 SYNCS.PHASECHK.TRANS64 P0, [R73+URZ+0x150], R2 ;  /* 0x00015002490085a7 */ /* 0x000f2400080010ff */
[----:B----4-:R-:W-:Y:S05]  /*9370*/  @!P0 BRA `(.L_x_115) ;  /* 0xfffffffc00f08947 */ /* 0x010fea000383ffff */
[----:B------:R-:W-:Y:S05]  /*9380*/  BRA `(.L_x_114) ;  /* 0xffffffd800007947 */ /* 0x000fea000383ffff */
.L_x_126:
[----:B--2---:R2:W4:Y:S02]  /*9390*/  SYNCS.PHASECHK.TRANS64.TRYWAIT P0, [R2+URZ+0xf0], R107 ;  /* 0x0000f06b020075a7 */ /* 0x00452400080011ff */
[----:B----4-:R-:W-:Y:S05]  /*93a0*/  @!P0 NANOSLEEP.SYNCS 0x989680 ;  /* 0x009896800000895d */ /* 0x010fea0003900000 */
[----:B------:R-:W4:Y:S02]  /*93b0*/  @!P0 SYNCS.PHASECHK.TRANS64 P0, [R2+URZ+0xf0], R107 ;  /* 0x0000f06b020085a7 */ /* 0x000f2400080010ff */
[----:B----4-:R-:W-:Y:S05]  /*93c0*/  @!P0 BRA `(.L_x_126) ;  /* 0xfffffffc00f08947 */ /* 0x010fea000383ffff */
[----:B------:R-:W-:Y:S05]  /*93d0*/  BRA `(.L_x_125) ;  /* 0xffffffe000e87947 */ /* 0x000fea000383ffff */
        .weak           $__internal_0_$__cuda_sm10x_tcgen05_guardrail_trap_col_being_dealloced_not_returned_by_alloc
        .type           $__internal_0_$__cuda_sm10x_tcgen05_guardrail_trap_col_being_dealloced_not_returned_by_alloc,@function
        .size           $__internal_0_$__cuda_sm10x_tcgen05_guardrail_trap_col_being_dealloced_not_returned_by_alloc,($__internal_1_$__cuda_sm10x_tcgen05_guardrail_trap_phase_invalid_during_alloc - $__internal_0_$__cuda_sm10x_tcgen05_guardrail_trap_col_being_dealloced_not_returned_by_alloc)
$__internal_0_$__cuda_sm10x_tcgen05_guardrail_trap_col_being_dealloced_not_returned_by_alloc:
[----:B------:R-:W-:Y:S05]  /*93e0*/  BPT.TRAP 0x1 ;  /* 0x000000040000795c */ /* 0x000fea0000300000 */
[----:B------:R-:W-:-:S04]  /*93f0*/  HFMA2 R3, -RZ, RZ, 0, 0 ;  /* 0x00000000ff037431 */ /* 0x000fc800000001ff */
[----:B------:R-:W-:Y:S05]  /*9400*/  RET.REL.NODEC R2 `(_ZN7cutlass13device_kernelINS_4gemm6kernel13GemmUniversalIN4cute5tupleIJiiiiEEENS1_10collective13CollectiveMmaINS1_46MainloopSm100TmaUmmaWarpSpecializedBlockScaledILi15ELi2ELi2ENS5_IJNS4_1CILi1EEENSA_ILi2EEESB_EEEEENS5_IJNSA_ILi128EEENSA_ILi64EEESF_EEENS5_IJNS_12float_e2m1_tENS_13float_ue8m0_tEEEENS5_IJNS5_IJlSB_lEEENS4_6LayoutINS5_IJNS5_IJNS5_IJNSA_ILi32EEENSA_ILi4EEEEEEiEEESQ_NS5_IJSB_iEEEEEENS5_IJNS5_IJNS5_IJNSA_ILi16EEESO_EEEiEEENS5_IJNS5_IJNSA_ILi0EEESB_EEENSA_ILi512EEEEEENS5_IJSW_iEEEEEEEEEEESK_S13_NS4_8TiledMMAINS4_8MMA_AtomIJNS4_17SM100_MMA_MXF4_SSISI_SI_fSJ_Li128ELi64ELi32ELNS4_4UMMA5MajorE0ELS18_0ELNS17_7ScaleInE0ELS19_0EEEEEENSM_INS5_IJSB_SB_SB_EEENS5_IJSW_SW_SW_EEEEENS5_IJNS4_10UnderscoreES1F_S1F_EEEEENS5_IJNS4_23SM90_TMA_LOAD_MULTICASTES1I_EEENS5_IJNS4_14ComposedLayoutINS4_7SwizzleILi2ELi4ELi3EEENS4_18smem_ptr_flag_bitsILi4EEENSM_INS5_IJNSA_ILi8EEESF_EEENS5_IJSF_SB_EEEEEEENSM_INS5_IJNS5_IJNS5_IJSP_SB_EEENS5_IJSN_SC_EEEEEESB_NS5_IJSC_SB_EEEEEENS5_IJNS5_IJNS5_IJSU_SY_EEESX_EEESW_NS5_IJSC_SY_EEEEEEEEEEEvNS4_8identityENS5_IJNS4_13SM90_TMA_LOADES26_EEES24_vS25_EENS_8epilogue10collective18CollectiveEpilogueINS29_23Sm100TmaWarpSpecializedILi3ELi2ELi32ELb1ELb0EEEJSH_NS5_IJNSM_ISF_SB_EENSM_ISN_SB_EEEEENS_10bfloat16_tESL_S2H_SL_NS29_6fusion15FusionCallbacksIS2D_NS2I_17LinearCombinationIS2H_fS2H_fLNS_15FloatRoundStyleE2EEESH_S2G_JEEENS4_5SM1004TMEM4LOAD26SM100_TMEM_LOAD_32dp32b32xES26_NS1K_IS1M_NS1N_ILi16EEENSM_INS5_IJS1P_SN_EEENS5_IJSN_SB_EEEEEEENS4_39AutoVectorizingCopyWithAssumedAlignmentILi128EEENS4_14SM90_TMA_STOREES2W_S2Y_S2Y_EEEvvEEEEvNT_6ParamsE) ;  /* 0xffffff6802fc7950 */ /* 0x000fea0003c3ffff */
        .weak           $__internal_1_$__cuda_sm10x_tcgen05_guardrail_trap_phase_invalid_during_alloc
        .type           $__internal_1_$__cuda_sm10x_tcgen05_guardrail_trap_phase_invalid_during_alloc,@function
        .size           $__internal_1_$__cuda_sm10x_tcgen05_guardrail_trap_phase_invalid_during_alloc,($__internal_2_$__cuda_sm10x_tcgen05_guardrail_trap_unallocated_columns_being_dealloced - $__internal_1_$__cuda_sm10x_tcgen05_guardrail_trap_phase_invalid_during_alloc)
$__internal_1_$__cuda_sm10x_tcgen05_guardrail_trap_phase_invalid_during_alloc:
[----:B------:R-:W-:Y:S05]  /*9410*/  BPT.TRAP 0x1 ;  /* 0x000000040000795c */ /* 0x000fea0000300000 */
[----:B------:R-:W-:-:S04]  /*9420*/  MOV R3, 0x0 ;  /* 0x0000000000037802 */ /* 0x000fc80000000f00 */
[----:B------:R-:W-:Y:S05]  /*9430*/  RET.REL.NODEC R2 `(_ZN7cutlass13device_kernelINS_4gemm6kernel13GemmUniversalIN4cute5tupleIJiiiiEEENS1_10collective13CollectiveMmaINS1_46MainloopSm100TmaUmmaWarpSpecializedBlockScaledILi15ELi2ELi2ENS5_IJNS4_1CILi1EEENSA_ILi2EEESB_EEEEENS5_IJNSA_ILi128EEENSA_ILi64EEESF_EEENS5_IJNS_12float_e2m1_tENS_13float_ue8m0_tEEEENS5_IJNS5_IJlSB_lEEENS4_6LayoutINS5_IJNS5_IJNS5_IJNSA_ILi32EEENSA_ILi4EEEEEEiEEESQ_NS5_IJSB_iEEEEEENS5_IJNS5_IJNS5_IJNSA_ILi16EEESO_EEEiEEENS5_IJNS5_IJNSA_ILi0EEESB_EEENSA_ILi512EEEEEENS5_IJSW_iEEEEEEEEEEESK_S13_NS4_8TiledMMAINS4_8MMA_AtomIJNS4_17SM100_MMA_MXF4_SSISI_SI_fSJ_Li128ELi64ELi32ELNS4_4UMMA5MajorE0ELS18_0ELNS17_7ScaleInE0ELS19_0EEEEEENSM_INS5_IJSB_SB_SB_EEENS5_IJSW_SW_SW_EEEEENS5_IJNS4_10UnderscoreES1F_S1F_EEEEENS5_IJNS4_23SM90_TMA_LOAD_MULTICASTES1I_EEENS5_IJNS4_14ComposedLayoutINS4_7SwizzleILi2ELi4ELi3EEENS4_18smem_ptr_flag_bitsILi4EEENSM_INS5_IJNSA_ILi8EEESF_EEENS5_IJSF_SB_EEEEEEENSM_INS5_IJNS5_IJNS5_IJSP_SB_EEENS5_IJSN_SC_EEEEEESB_NS5_IJSC_SB_EEEEEENS5_IJNS5_IJNS5_IJSU_SY_EEESX_EEESW_NS5_IJSC_SY_EEEEEEEEEEEvNS4_8identityENS5_IJNS4_13SM90_TMA_LOADES26_EEES24_vS25_EENS_8epilogue10collective18CollectiveEpilogueINS29_23Sm100TmaWarpSpecializedILi3ELi2ELi32ELb1ELb0EEEJSH_NS5_IJNSM_ISF_SB_EENSM_ISN_SB_EEEEENS_10bfloat16_tESL_S2H_SL_NS29_6fusion15FusionCallbacksIS2D_NS2I_17LinearCombinationIS2H_fS2H_fLNS_15FloatRoundStyleE2EEESH_S2G_JEEENS4_5SM1004TMEM4LOAD26SM100_TMEM_LOAD_32dp32b32xES26_NS1K_IS1M_NS1N_ILi16EEENSM_INS5_IJS1P_SN_EEENS5_IJSN_SB_EEEEEEENS4_39AutoVectorizingCopyWithAssumedAlignmentILi128EEENS4_14SM90_TMA_STOREES2W_S2Y_S2Y_EEEvvEEEEvNT_6ParamsE) ;  /* 0xffffff6802f07950 */ /* 0x000fea0003c3ffff */
        .weak           $__internal_2_$__cuda_sm10x_tcgen05_guardrail_trap_unallocated_columns_being_dealloced
        .type           $__internal_2_$__cuda_sm10x_tcgen05_guardrail_trap_unallocated_columns_being_dealloced,@function
        .size           $__internal_2_$__cuda_sm10x_tcgen05_guardrail_trap_unallocated_columns_being_dealloced,(.L_x_195 - $__internal_2_$__cuda_sm10x_tcgen05_guardrail_trap_unallocated_columns_being_dealloced)
$__internal_2_$__cuda_sm10x_tcgen05_guardrail_trap_unallocated_columns_being_dealloced:
[----:B------:R-:W-:Y:S05]  /*9440*/  BPT.TRAP 0x1 ;  /* 0x000000040000795c */ /* 0x000fea0000300000 */
[----:B------:R-:W-:-:S04]  /*9450*/  HFMA2 R3, -RZ, RZ, 0, 0 ;  /* 0x00000000ff037431 */ /* 0x000fc800000001ff */
[----:B------:R-:W-:Y:S05]  /*9460*/  RET.REL.NODEC R2 `(_ZN7cutlass13device_kernelINS_4gemm6kernel13GemmUniversalIN4cute5tupleIJiiiiEEENS1_10collective13CollectiveMmaINS1_46MainloopSm100TmaUmmaWarpSpecializedBlockScaledILi15ELi2ELi2ENS5_IJNS4_1CILi1EEENSA_ILi2EEESB_EEEEENS5_IJNSA_ILi128EEENSA_ILi64EEESF_EEENS5_IJNS_12float_e2m1_tENS_13float_ue8m0_tEEEENS5_IJNS5_IJlSB_lEEENS4_6LayoutINS5_IJNS5_IJNS5_IJNSA_ILi32EEENSA_ILi4EEEEEEiEEESQ_NS5_IJSB_iEEEEEENS5_IJNS5_IJNS5_IJNSA_ILi16EEESO_EEEiEEENS5_IJNS5_IJNSA_ILi0EEESB_EEENSA_ILi512EEEEEENS5_IJSW_iEEEEEEEEEEESK_S13_NS4_8TiledMMAINS4_8MMA_AtomIJNS4_17SM100_MMA_MXF4_SSISI_SI_fSJ_Li128ELi64ELi32ELNS4_4UMMA5MajorE0ELS18_0ELNS17_7ScaleInE0ELS19_0EEEEEENSM_INS5_IJSB_SB_SB_EEENS5_IJSW_SW_SW_EEEEENS5_IJNS4_10UnderscoreES1F_S1F_EEEEENS5_IJNS4_23SM90_TMA_LOAD_MULTICASTES1I_EEENS5_IJNS4_14ComposedLayoutINS4_7SwizzleILi2ELi4ELi3EEENS4_18smem_ptr_flag_bitsILi4EEENSM_INS5_IJNSA_ILi8EEESF_EEENS5_IJSF_SB_EEEEEEENSM_INS5_IJNS5_IJNS5_IJSP_SB_EEENS5_IJSN_SC_EEEEEESB_NS5_IJSC_SB_EEEEEENS5_IJNS5_IJNS5_IJSU_SY_EEESX_EEESW_NS5_IJSC_SY_EEEEEEEEEEEvNS4_8identityENS5_IJNS4_13SM90_TMA_LOADES26_EEES24_vS25_EENS_8epilogue10collective18CollectiveEpilogueINS29_23Sm100TmaWarpSpecializedILi3ELi2ELi32ELb1ELb0EEEJSH_NS5_IJNSM_ISF_SB_EENSM_ISN_SB_EEEEENS_10bfloat16_tESL_S2H_SL_NS29_6fusion15FusionCallbacksIS2D_NS2I_17LinearCombinationIS2H_fS2H_fLNS_15FloatRoundStyleE2EEESH_S2G_JEEENS4_5SM1004TMEM4LOAD26SM100_TMEM_LOAD_32dp32b32xES26_NS1K_IS1M_NS1N_ILi16EEENSM_INS5_IJS1P_SN_EEENS5_IJSN_SB_EEEEEEENS4_39AutoVectorizingCopyWithAssumedAlignmentILi128EEENS4_14SM90_TMA_STOREES2W_S2Y_S2Y_EEEvvEEEEvNT_6ParamsE) ;  /* 0xffffff6802e47950 */ /* 0x000fea0003c3ffff */
.L_x_194:
[----:B------:R-:W-:-:S00]  /*9470*/  BRA `(.L_x_194) ;  /* 0xfffffffc00fc7947 */ /* 0x000fc0000383ffff */
[----:B------:R-:W-:-:S00]  /*9480*/  NOP ;  /* 0x0000000000007918 */ /* 0x000fc00000000000 */
[----:B------:R-:W-:-:S00]  /*9490*/  NOP ;  /* 0x0000000000007918 */ /* 0x000fc00000000000 */
[----:B------:R-:W-:-:S00]  /*94a0*/  NOP ;  /* 0x0000000000007918 */ /* 0x000fc00000000000 */
[----:B------:R-:W-:-:S00]  /*94b0*/  NOP ;  /* 0x0000000000007918 */ /* 0x000fc00000000000 */
[----:B------:R-:W-:-:S00]  /*94c0*/  NOP ;  /* 0x0000000000007918 */ /* 0x000fc00000000000 */
[----:B------:R-:W-:-:S00]  /*94d0*/  NOP ;  /* 0x0000000000007918 */ /* 0x000fc00000000000 */
[----:B------:R-:W-:-:S00]  /*94e0*/  NOP ;  /* 0x0000000000007918 */ /* 0x000fc00000000000 */
[----:B------:R-:W-:-:S00]  /*94f0*/  NOP ;  /* 0x0000000000007918 */ /* 0x000fc00000000000 */
.L_x_195:


//--------------------- .nv.global.init           --------------------------
	.section	.nv.global.init,"aw",@progbits
.nv.global.init:
	.type		$str$29,@object
	.size		$str$29,($str$30 - $str$29)
$str$29:
        /*0000*/ 	.byte	0x28, 0x61, 0x64, 0x64, 0x72, 0x65, 0x73, 0x73, 0x20, 0x26, 0x20, 0x6d, 0x61, 0x73, 0x6b, 0x29
        /*0010*/ 	.byte	0x20, 0x3d, 0x3d, 0x20, 0x30, 0x00
	.type		$str$30,@object
	.size		$str$30,($str$26 - $str$30)
$str$30:
        /*0016*/ 	.byte	0x2f, 0x74, 0x6d, 0x70, 0x2f, 0x63, 0x75, 0x74, 0x6c, 0x61, 0x73, 0x73, 0x5f, 0x73, 0x77, 0x65
        /*0026*/ 	.byte	0x65, 0x70, 0x5f, 0x73, 0x72, 0x63, 0x2f, 0x69, 0x6e, 0x63, 0x6c, 0x75, 0x64, 0x65, 0x2f, 0x63
        /*0036*/ 	.byte	0x75, 0x74, 0x65, 0x2f, 0x70, 0x6f, 0x69, 0x6e, 0x74, 0x65, 0x72, 0x5f, 0x66, 0x6c, 0x61, 0x67
        /*0046*/ 	.byte	0x67, 0x65, 0x64, 0x2e, 0x68, 0x70, 0x70, 0x00
	.type		$str$26,@object
	.size		$str$26,($str$25 - $str$26)
$str$26:
        /*004e*/ 	.byte	0x2f, 0x74, 0x6d, 0x70, 0x2f, 0x63, 0x75, 0x74, 0x6c, 0x61, 0x73, 0x73, 0x5f, 0x73, 0x77, 0x65
        /*005e*/ 	.byte	0x65, 0x70, 0x5f, 0x73, 0x72, 0x63, 0x2f, 0x69, 0x6e, 0x63, 0x6c, 0x75, 0x64, 0x65, 0x2f, 0x63
        /*006e*/ 	.byte	0x75, 0x74, 0x65, 0x2f, 0x61, 0x74, 0x6f, 0x6d, 0x2f, 0x63, 0x6f, 0x70, 0x79, 0x5f, 0x74, 0x72
        /*007e*/ 	.byte	0x61, 0x69, 0x74, 0x73, 0x5f, 0x73, 0x6d, 0x31, 0x30, 0x30, 0x2e, 0x68, 0x70, 0x70, 0x00
	.type		$str$25,@object
	.size		$str$25,(__unnamed_1 - $str$25)
$str$25:
        /*008d*/ 	.byte	0x28, 0x28, 0x75, 0x69, 0x6e, 0x74, 0x33, 0x32, 0x5f, 0x74, 0x28, 0x74, 0x68, 0x72, 0x65, 0x61
        /*009d*/ 	.byte	0x64, 0x49, 0x64, 0x78, 0x2e, 0x78, 0x29, 0x20, 0x2f, 0x20, 0x33, 0x32, 0x29, 0x20, 0x25, 0x20
        /*00ad*/ 	.byte	0x34, 0x29, 0x20, 0x3d, 0x3d, 0x20, 0x28, 0x28, 0x28, 0x74, 0x6d, 0x65, 0x6d, 0x5f, 0x61, 0x64
        /*00bd*/ 	.byte	0x64, 0x72, 0x20, 0x3e, 0x3e, 0x20, 0x31, 0x36, 0x29, 0x20, 0x2f, 0x20, 0x33, 0x32, 0x29, 0x20
        /*00cd*/ 	.byte	0x25, 0x20, 0x34, 0x29, 0x00
	.type		__unnamed_1,@object
	.size		__unnamed_1,(__unnamed_2 - __unnamed_1)
__unnamed_1:
        /*00d2*/ 	.byte	0x61, 0x75, 0x74, 0x6f, 0x20, 0x63, 0x75, 0x74, 0x65, 0x3a, 0x3a, 0x61, 0x73, 0x5f, 0x70, 0x6f
        /* <DEDUP_REMOVED lines=24> */
        /*0262*/ 	.byte	0x34, 0x30, 0x39, 0x36, 0x3e, 0x3e, 0x3e, 0x3e, 0x5d, 0x00
	.type		__unnamed_2,@object
	.size		__unnamed_2,(.L_2 - __unnamed_2)
__unnamed_2:
        /* <DEDUP_REMOVED lines=42> */
        /*050c*/ 	.byte	0x3e, 0x3e, 0x5d, 0x00
.L_2:


//--------------------- .nv.shared._ZN7cutlass13device_kernelINS_4gemm6kernel13GemmUniversalIN4cute5tupleIJiiiiEEENS1_10collective13CollectiveMmaINS1_46MainloopSm100TmaUmmaWarpSpecializedBlockScaledILi15ELi2ELi2ENS5_IJNS4_1CILi1EEENSA_ILi2EEESB_EEEEENS5_IJNSA_ILi128EEENSA_ILi64EEESF_EEENS5_IJNS_12float_e2m1_tENS_13float_ue8m0_tEEEENS5_IJNS5_IJlSB_lEEENS4_6LayoutINS5_IJNS5_IJNS5_IJNSA_ILi32EEENSA_ILi4EEEEEEiEEESQ_NS5_IJSB_iEEEEEENS5_IJNS5_IJNS5_IJNSA_ILi16EEESO_EEEiEEENS5_IJNS5_IJNSA_ILi0EEESB_EEENSA_ILi512EEEEEENS5_IJSW_iEEEEEEEEEEESK_S13_NS4_8TiledMMAINS4_8MMA_AtomIJNS4_17SM100_MMA_MXF4_SSISI_SI_fSJ_Li128ELi64ELi32ELNS4_4UMMA5MajorE0ELS18_0ELNS17_7ScaleInE0ELS19_0EEEEEENSM_INS5_IJSB_SB_SB_EEENS5_IJSW_SW_SW_EEEEENS5_IJNS4_10UnderscoreES1F_S1F_EEEEENS5_IJNS4_23SM90_TMA_LOAD_MULTICASTES1I_EEENS5_IJNS4_14ComposedLayoutINS4_7SwizzleILi2ELi4ELi3EEENS4_18smem_ptr_flag_bitsILi4EEENSM_INS5_IJNSA_ILi8EEESF_EEENS5_IJSF_SB_EEEEEEENSM_INS5_IJNS5_IJNS5_IJSP_SB_EEENS5_IJSN_SC_EEEEEESB_NS5_IJSC_SB_EEEEEENS5_IJNS5_IJNS5_IJSU_SY_EEESX_EEESW_NS5_IJSC_SY_EEEEEEEEEEEvNS4_8identityENS5_IJNS4_13SM90_TMA_LOADES26_EEES24_vS25_EENS_8epilogue10collective18CollectiveEpilogueINS29_23Sm100TmaWarpSpecializedILi3ELi2ELi32ELb1ELb0EEEJSH_NS5_IJNSM_ISF_SB_EENSM_ISN_SB_EEEEENS_10bfloat16_tESL_S2H_SL_NS29_6fusion15FusionCallbacksIS2D_NS2I_17LinearCombinationIS2H_fS2H_fLNS_15FloatRoundStyleE2EEESH_S2G_JEEENS4_5SM1004TMEM4LOAD26SM100_TMEM_LOAD_32dp32b32xES26_NS1K_IS1M_NS1N_ILi16EEENSM_INS5_IJS1P_SN_EEENS5_IJSN_SB_EEEEEEENS4_39AutoVectorizingCopyWithAssumedAlignmentILi128EEENS4_14SM90_TMA_STOREES2W_S2Y_S2Y_EEEvvEEEEvNT_6ParamsE --------------------------
	.section	.nv.shared._ZN7cutlass13device_kernelINS_4gemm6kernel13GemmUniversalIN4cute5tupleIJiiiiEEENS1_10collective13CollectiveMmaINS1_46MainloopSm100TmaUmmaWarpSpecializedBlockScaledILi15ELi2ELi2ENS5_IJNS4_1CILi1EEENSA_ILi2EEESB_EEEEENS5_IJNSA_ILi128EEENSA_ILi64EEESF_EEENS5_IJNS_12float_e2m1_tENS_13float_ue8m0_tEEEENS5_IJNS5_IJlSB_lEEENS4_6LayoutINS5_IJNS5_IJNS5_IJNSA_ILi32EEENSA_ILi4EEEEEEiEEESQ_NS5_IJSB_iEEEEEENS5_IJNS5_IJNS5_IJNSA_ILi16EEESO_EEEiEEENS5_IJNS5_IJNSA_ILi0EEESB_EEENSA_ILi512EEEEEENS5_IJSW_iEEEEEEEEEEESK_S13_NS4_8TiledMMAINS4_8MMA_AtomIJNS4_17SM100_MMA_MXF4_SSISI_SI_fSJ_Li128ELi64ELi32ELNS4_4UMMA5MajorE0ELS18_0ELNS17_7ScaleInE0ELS19_0EEEEEENSM_INS5_IJSB_SB_SB_EEENS5_IJSW_SW_SW_EEEEENS5_IJNS4_10UnderscoreES1F_S1F_EEEEENS5_IJNS4_23SM90_TMA_LOAD_MULTICASTES1I_EEENS5_IJNS4_14ComposedLayoutINS4_7SwizzleILi2ELi4ELi3EEENS4_18smem_ptr_flag_bitsILi4EEENSM_INS5_IJNSA_ILi8EEESF_EEENS5_IJSF_SB_EEEEEEENSM_INS5_IJNS5_IJNS5_IJSP_SB_EEENS5_IJSN_SC_EEEEEESB_NS5_IJSC_SB_EEEEEENS5_IJNS5_IJNS5_IJSU_SY_EEESX_EEESW_NS5_IJSC_SY_EEEEEEEEEEEvNS4_8identityENS5_IJNS4_13SM90_TMA_LOADES26_EEES24_vS25_EENS_8epilogue10collective18CollectiveEpilogueINS29_23Sm100TmaWarpSpecializedILi3ELi2ELi32ELb1ELb0EEEJSH_NS5_IJNSM_ISF_SB_EENSM_ISN_SB_EEEEENS_10bfloat16_tESL_S2H_SL_NS29_6fusion15FusionCallbacksIS2D_NS2I_17LinearCombinationIS2H_fS2H_fLNS_15FloatRoundStyleE2EEESH_S2G_JEEENS4_5SM1004TMEM4LOAD26SM100_TMEM_LOAD_32dp32b32xES26_NS1K_IS1M_NS1N_ILi16EEENSM_INS5_IJS1P_SN_EEENS5_IJSN_SB_EEEEEEENS4_39AutoVectorizingCopyWithAssumedAlignmentILi128EEENS4_14SM90_TMA_STOREES2W_S2Y_S2Y_EEEvvEEEEvNT_6ParamsE,"aw",@nobits
	.sectionflags	@""
	.align	16
	.zero		1024


//--------------------- .nv.shared.reserved.0     --------------------------
	.section	.nv.shared.reserved.0,"aw",@nobits
	.weak		__nv_reservedSMEM_offset_0_alias
	.size		__nv_reservedSMEM_offset_0_alias, 0, 64
	.other		__nv_reservedSMEM_offset_0_alias,@"STO_CUDA_RESERVED_SHARED STV_DEFAULT"
__nv_reservedSMEM_offset_0_alias:
	.zero		0
.nv.shared.reserved.0:
	.zero		64
	.weak		__nv_reservedSMEM_tcgen05_partition
	.type		__nv_reservedSMEM_tcgen05_partition,@object
	.size		__nv_reservedSMEM_tcgen05_partition,(.L_0 - __nv_reservedSMEM_tcgen05_partition)
__nv_reservedSMEM_tcgen05_partition:
	.zero		32
.L_0:


//--------------------- .nv.global                --------------------------
	.section	.nv.global,"aw",@nobits
.nv.global:
	.type		_ZN40_INTERNAL_d448829f_4_k_cu_6da37973_347514cute1_E,@object
	.size		_ZN40_INTERNAL_d448829f_4_k_cu_6da37973_347514cute1_E,(_ZN40_INTERNAL_d448829f_4_k_cu_6da37973_347514cuda3std3__45__cpo6cbeginE - _ZN40_INTERNAL_d448829f_4_k_cu_6da37973_347514cute1_E)
_ZN40_INTERNAL_d448829f_4_k_cu_6da37973_347514cute1_E:
	.zero		1
	.type		_ZN40_INTERNAL_d448829f_4_k_cu_6da37973_347514cuda3std3__45__cpo6cbeginE,@object
	.size		_ZN40_INTERNAL_d448829f_4_k_cu_6da37973_347514cuda3std3__45__cpo6cbeginE,(_ZN40_INTERNAL_d448829f_4_k_cu_6da37973_347514cuda3std3__48in_placeE - _ZN40_INTERNAL_d448829f_4_k_cu_6da37973_347514cuda3std3__45__cpo6cbeginE)
_ZN40_INTERNAL_d448829f_4_k_cu_6da37973_347514cuda3std3__45__cpo6cbeginE:
	.zero		1
	.type		_ZN40_INTERNAL_d448829f_4_k_cu_6da37973_347514cuda3std3__48in_placeE,@object
	.size		_ZN40_INTERNAL_d448829f_4_k_cu_6da37973_347514cuda3std3__48in_placeE,(_ZN40_INTERNAL_d448829f_4_k_cu_6da37973_347514cuda3std6ranges3__45__cpo9iter_moveE - _ZN40_INTERNAL_d448829f_4_k_cu_6da37973_347514cuda3std3__48in_placeE)
_ZN40_INTERNAL_d448829f_4_k_cu_6da37973_347514cuda3std3__48in_placeE:
	.zero		1
	.type		_ZN40_INTERNAL_d448829f_4_k_cu_6da37973_347514cuda3std6ranges3__45__cpo9iter_moveE,@object
	.size		_ZN40_INTERNAL_d448829f_4_k_cu_6da37973_347514cuda3std6ranges3__45__cpo9iter_moveE,(_ZN40_INTERNAL_d448829f_4_k_cu_6da37973_347514cuda3std3__45__cpo5beginE - _ZN40_INTERNAL_d448829f_4_k_cu_6da37973_347514cuda3std6ranges3__45__cpo9iter_moveE)
_ZN40_INTERNAL_d448829f_4_k_cu_6da37973_347514cuda3std6ranges3__45__cpo9iter_moveE:
	.zero		1
	.type		_ZN40_INTERNAL_d448829f_4_k_cu_6da37973_347514cuda3std3__45__cpo5beginE,@object
	.size		_ZN40_INTERNAL_d448829f_4_k_cu_6da37973_347514cuda3std3__45__cpo5beginE,(_ZN40_INTERNAL_d448829f_4_k_cu_6da37973_347514cuda3std3__442_GLOBAL__N__d448829f_4_k_cu_6da37973_347516ignoreE - _ZN40_INTERNAL_d448829f_4_k_cu_6da37973_347514cuda3std3__45__cpo5beginE)
_ZN40_INTERNAL_d448829f_4_k_cu_6da37973_347514cuda3std3__45__cpo5beginE:
	.zero		1
	.type		_ZN40_INTERNAL_d448829f_4_k_cu_6da37973_347514cuda3std3__442_GLOBAL__N__d448829f_4_k_cu_6da37973_347516ignoreE,@object
	.size		_ZN40_INTERNAL_d448829f_4_k_cu_6da37973_347514cuda3std3__442_GLOBAL__N__d448829f_4_k_cu_6da37973_347516ignoreE,(_ZN40_INTERNAL_d448829f_4_k_cu_6da37973_347514cute7productE - _ZN40_INTERNAL_d448829f_4_k_cu_6da37973_347514cuda3std3__442_GLOBAL__N__d448829f_4_k_cu_6da37973_347516ignoreE)
_ZN40_INTERNAL_d448829f_4_k_cu_6da37973_347514cuda3std3__442_GLOBAL__N__d448829f_4_k_cu_6da37973_347516ignoreE:
	.zero		1
	.type		_ZN40_INTERNAL_d448829f_4_k_cu_6da37973_347514cute7productE,@object
	.size		_ZN40_INTERNAL_d448829f_4_k_cu_6da37973_347514cute7productE,(_ZN40_INTERNAL_d448829f_4_k_cu_6da37973_347514cuda3std3__45__cpo3endE - _ZN40_INTERNAL_d448829f_4_k_cu_6da37973_347514cute7productE)
_ZN40_INTERNAL_d448829f_4_k_cu_6da37973_347514cute7productE:
	.zero		1
	.type		_ZN40_INTERNAL_d448829f_4_k_cu_6da37973_347514cuda3std3__45__cpo3endE,@object
	.size		_ZN40_INTERNAL_d448829f_4_k_cu_6da37973_347514cuda3std3__45__cpo3endE,(_ZN40_INTERNAL_d448829f_4_k_cu_6da37973_347514cuda3std3__419piecewise_constructE - _ZN40_INTERNAL_d448829f_4_k_cu_6da37973_347514cuda3std3__45__cpo3endE)
_ZN40_INTERNAL_d448829f_4_k_cu_6da37973_347514cuda3std3__45__cpo3endE:
	.zero		1
	.type		_ZN40_INTERNAL_d448829f_4_k_cu_6da37973_347514cuda3std3__419piecewise_constructE,@object
	.size		_ZN40_INTERNAL_d448829f_4_k_cu_6da37973_347514cuda3std3__419piecewise_constructE,(_ZN40_INTERNAL_d448829f_4_k_cu_6da37973_347514cuda3std3__45__cpo4cendE - _ZN40_INTERNAL_d448829f_4_k_cu_6da37973_347514cuda3std3__419piecewise_constructE)
_ZN40_INTERNAL_d448829f_4_k_cu_6da37973_347514cuda3std3__419piecewise_constructE:
	.zero		1
	.type		_ZN40_INTERNAL_d448829f_4_k_cu_6da37973_347514cuda3std3__45__cpo4cendE,@object
	.size		_ZN40_INTERNAL_d448829f_4_k_cu_6da37973_347514cuda3std3__45__cpo4cendE,(_ZN40_INTERNAL_d448829f_4_k_cu_6da37973_347514cuda3std6ranges3__45__cpo4swapE - _ZN40_INTERNAL_d448829f_4_k_cu_6da37973_347514cuda3std3__45__cpo4cendE)
_ZN40_INTERNAL_d448829f_4_k_cu_6da37973_347514cuda3std3__45__cpo4cendE:
	.zero		1
	.type		_ZN40_INTERNAL_d448829f_4_k_cu_6da37973_347514cuda3std6ranges3__45__cpo4swapE,@object
	.size		_ZN40_INTERNAL_d448829f_4_k_cu_6da37973_347514cuda3std6ranges3__45__cpo4swapE,(.L_10 - _ZN40_INTERNAL_d448829f_4_k_cu_6da37973_347514cuda3std6ranges3__45__cpo4swapE)
_ZN40_INTERNAL_d448829f_4_k_cu_6da37973_347514cuda3std6ranges3__45__cpo4swapE:
	.zero		1
.L_10:


//--------------------- .nv.constant0._ZN7cutlass13device_kernelINS_4gemm6kernel13GemmUniversalIN4cute5tupleIJiiiiEEENS1_10collective13CollectiveMmaINS1_46MainloopSm100TmaUmmaWarpSpecializedBlockScaledILi15ELi2ELi2ENS5_IJNS4_1CILi1EEENSA_ILi2EEESB_EEEEENS5_IJNSA_ILi128EEENSA_ILi64EEESF_EEENS5_IJNS_12float_e2m1_tENS_13float_ue8m0_tEEEENS5_IJNS5_IJlSB_lEEENS4_6LayoutINS5_IJNS5_IJNS5_IJNSA_ILi32EEENSA_ILi4EEEEEEiEEESQ_NS5_IJSB_iEEEEEENS5_IJNS5_IJNS5_IJNSA_ILi16EEESO_EEEiEEENS5_IJNS5_IJNSA_ILi0EEESB_EEENSA_ILi512EEEEEENS5_IJSW_iEEEEEEEEEEESK_S13_NS4_8TiledMMAINS4_8MMA_AtomIJNS4_17SM100_MMA_MXF4_SSISI_SI_fSJ_Li128ELi64ELi32ELNS4_4UMMA5MajorE0ELS18_0ELNS17_7ScaleInE0ELS19_0EEEEEENSM_INS5_IJSB_SB_SB_EEENS5_IJSW_SW_SW_EEEEENS5_IJNS4_10UnderscoreES1F_S1F_EEEEENS5_IJNS4_23SM90_TMA_LOAD_MULTICASTES1I_EEENS5_IJNS4_14ComposedLayoutINS4_7SwizzleILi2ELi4ELi3EEENS4_18smem_ptr_flag_bitsILi4EEENSM_INS5_IJNSA_ILi8EEESF_EEENS5_IJSF_SB_EEEEEEENSM_INS5_IJNS5_IJNS5_IJSP_SB_EEENS5_IJSN_SC_EEEEEESB_NS5_IJSC_SB_EEEEEENS5_IJNS5_IJNS5_IJSU_SY_EEESX_EEESW_NS5_IJSC_SY_EEEEEEEEEEEvNS4_8identityENS5_IJNS4_13SM90_TMA_LOADES26_EEES24_vS25_EENS_8epilogue10collective18CollectiveEpilogueINS29_23Sm100TmaWarpSpecializedILi3ELi2ELi32ELb1ELb0EEEJSH_NS5_IJNSM_ISF_SB_EENSM_ISN_SB_EEEEENS_10bfloat16_tESL_S2H_SL_NS29_6fusion15FusionCallbacksIS2D_NS2I_17LinearCombinationIS2H_fS2H_fLNS_15FloatRoundStyleE2EEESH_S2G_JEEENS4_5SM1004TMEM4LOAD26SM100_TMEM_LOAD_32dp32b32xES26_NS1K_IS1M_NS1N_ILi16EEENSM_INS5_IJS1P_SN_EEENS5_IJSN_SB_EEEEEEENS4_39AutoVectorizingCopyWithAssumedAlignmentILi128EEENS4_14SM90_TMA_STOREES2W_S2Y_S2Y_EEEvvEEEEvNT_6ParamsE --------------------------
	.section	.nv.constant0._ZN7cutlass13device_kernelINS_4gemm6kernel13GemmUniversalIN4cute5tupleIJiiiiEEENS1_10collective13CollectiveMmaINS1_46MainloopSm100TmaUmmaWarpSpecializedBlockScaledILi15ELi2ELi2ENS5_IJNS4_1CILi1EEENSA_ILi2EEESB_EEEEENS5_IJNSA_ILi128EEENSA_ILi64EEESF_EEENS5_IJNS_12float_e2m1_tENS_13float_ue8m0_tEEEENS5_IJNS5_IJlSB_lEEENS4_6LayoutINS5_IJNS5_IJNS5_IJNSA_ILi32EEENSA_ILi4EEEEEEiEEESQ_NS5_IJSB_iEEEEEENS5_IJNS5_IJNS5_IJNSA_ILi16EEESO_EEEiEEENS5_IJNS5_IJNSA_ILi0EEESB_EEENSA_ILi512EEEEEENS5_IJSW_iEEEEEEEEEEESK_S13_NS4_8TiledMMAINS4_8MMA_AtomIJNS4_17SM100_MMA_MXF4_SSISI_SI_fSJ_Li128ELi64ELi32ELNS4_4UMMA5MajorE0ELS18_0ELNS17_7ScaleInE0ELS19_0EEEEEENSM_INS5_IJSB_SB_SB_EEENS5_IJSW_SW_SW_EEEEENS5_IJNS4_10UnderscoreES1F_S1F_EEEEENS5_IJNS4_23SM90_TMA_LOAD_MULTICASTES1I_EEENS5_IJNS4_14ComposedLayoutINS4_7SwizzleILi2ELi4ELi3EEENS4_18smem_ptr_flag_bitsILi4EEENSM_INS5_IJNSA_ILi8EEESF_EEENS5_IJSF_SB_EEEEEEENSM_INS5_IJNS5_IJNS5_IJSP_SB_EEENS5_IJSN_SC_EEEEEESB_NS5_IJSC_SB_EEEEEENS5_IJNS5_IJNS5_IJSU_SY_EEESX_EEESW_NS5_IJSC_SY_EEEEEEEEEEEvNS4_8identityENS5_IJNS4_13SM90_TMA_LOADES26_EEES24_vS25_EENS_8epilogue10collective18CollectiveEpilogueINS29_23Sm100TmaWarpSpecializedILi3ELi2ELi32ELb1ELb0EEEJSH_NS5_IJNSM_ISF_SB_EENSM_ISN_SB_EEEEENS_10bfloat16_tESL_S2H_SL_NS29_6fusion15FusionCallbacksIS2D_NS2I_17LinearCombinationIS2H_fS2H_fLNS_15FloatRoundStyleE2EEESH_S2G_JEEENS4_5SM1004TMEM4LOAD26SM100_TMEM_LOAD_32dp32b32xES26_NS1K_IS1M_NS1N_ILi16EEENSM_INS5_IJS1P_SN_EEENS5_IJSN_SB_EEEEEEENS4_39AutoVectorizingCopyWithAssumedAlignmentILi128EEENS4_14SM90_TMA_STOREES2W_S2Y_S2Y_EEEvvEEEEvNT_6ParamsE,"a",@progbits
	.sectionflags	@""
	.align	4
.nv.constant0._ZN7cutlass13device_kernelINS_4gemm6kernel13GemmUniversalIN4cute5tupleIJiiiiEEENS1_10collective13CollectiveMmaINS1_46MainloopSm100TmaUmmaWarpSpecializedBlockScaledILi15ELi2ELi2ENS5_IJNS4_1CILi1EEENSA_ILi2EEESB_EEEEENS5_IJNSA_ILi128EEENSA_ILi64EEESF_EEENS5_IJNS_12float_e2m1_tENS_13float_ue8m0_tEEEENS5_IJNS5_IJlSB_lEEENS4_6LayoutINS5_IJNS5_IJNS5_IJNSA_ILi32EEENSA_ILi4EEEEEEiEEESQ_NS5_IJSB_iEEEEEENS5_IJNS5_IJNS5_IJNSA_ILi16EEESO_EEEiEEENS5_IJNS5_IJNSA_ILi0EEESB_EEENSA_ILi512EEEEEENS5_IJSW_iEEEEEEEEEEESK_S13_NS4_8TiledMMAINS4_8MMA_AtomIJNS4_17SM100_MMA_MXF4_SSISI_SI_fSJ_Li128ELi64ELi32ELNS4_4UMMA5MajorE0ELS18_0ELNS17_7ScaleInE0ELS19_0EEEEEENSM_INS5_IJSB_SB_SB_EEENS5_IJSW_SW_SW_EEEEENS5_IJNS4_10UnderscoreES1F_S1F_EEEEENS5_IJNS4_23SM90_TMA_LOAD_MULTICASTES1I_EEENS5_IJNS4_14ComposedLayoutINS4_7SwizzleILi2ELi4ELi3EEENS4_18smem_ptr_flag_bitsILi4EEENSM_INS5_IJNSA_ILi8EEESF_EEENS5_IJSF_SB_EEEEEEENSM_INS5_IJNS5_IJNS5_IJSP_SB_EEENS5_IJSN_SC_EEEEEESB_NS5_IJSC_SB_EEEEEENS5_IJNS5_IJNS5_IJSU_SY_EEESX_EEESW_NS5_IJSC_SY_EEEEEEEEEEEvNS4_8identityENS5_IJNS4_13SM90_TMA_LOADES26_EEES24_vS25_EENS_8epilogue10collective18CollectiveEpilogueINS29_23Sm100TmaWarpSpecializedILi3ELi2ELi32ELb1ELb0EEEJSH_NS5_IJNSM_ISF_SB_EENSM_ISN_SB_EEEEENS_10bfloat16_tESL_S2H_SL_NS29_6fusion15FusionCallbacksIS2D_NS2I_17LinearCombinationIS2H_fS2H_fLNS_15FloatRoundStyleE2EEESH_S2G_JEEENS4_5SM1004TMEM4LOAD26SM100_TMEM_LOAD_32dp32b32xES26_NS1K_IS1M_NS1N_ILi16EEENSM_INS5_IJS1P_SN_EEENS5_IJSN_SB_EEEEEEENS4_39AutoVectorizingCopyWithAssumedAlignmentILi128EEENS4_14SM90_TMA_STOREES2W_S2Y_S2Y_EEEvvEEEEvNT_6ParamsE:
	.zero		3968


//--------------------- SYMBOLS --------------------------

	.type		.nv.reservedSmem.offset0,@object
	.size		.nv.reservedSmem.offset0,0x4
	.type		.nv.reservedSmem.cap,@object
	.size		.nv.reservedSmem.cap,0x4
	.type		__assertfail,@function
